//
// Generated by NVIDIA NVVM Compiler
//
// Compiler Build ID: CL-36424714
// Cuda compilation tools, release 13.0, V13.0.88
// Based on NVVM 20.0.0
//

.version 9.0
.target sm_100
.address_size 64

	// .globl	_Z17weight_sum_kernelPKdPdi
.func  (.param .b64 func_retval0) __internal_accurate_pow
(
	.param .b64 __internal_accurate_pow_param_0,
	.param .b64 __internal_accurate_pow_param_1
)
;
.global .align 1 .b8 _ZN34_INTERNAL_d801de91_4_k_cu_b5c276de4cuda3std3__45__cpo5beginE[1];
.global .align 1 .b8 _ZN34_INTERNAL_d801de91_4_k_cu_b5c276de4cuda3std3__45__cpo3endE[1];
.global .align 1 .b8 _ZN34_INTERNAL_d801de91_4_k_cu_b5c276de4cuda3std3__45__cpo6cbeginE[1];
.global .align 1 .b8 _ZN34_INTERNAL_d801de91_4_k_cu_b5c276de4cuda3std3__45__cpo4cendE[1];
.global .align 1 .b8 _ZN34_INTERNAL_d801de91_4_k_cu_b5c276de4cuda3std3__45__cpo6rbeginE[1];
.global .align 1 .b8 _ZN34_INTERNAL_d801de91_4_k_cu_b5c276de4cuda3std3__45__cpo4rendE[1];
.global .align 1 .b8 _ZN34_INTERNAL_d801de91_4_k_cu_b5c276de4cuda3std3__45__cpo7crbeginE[1];
.global .align 1 .b8 _ZN34_INTERNAL_d801de91_4_k_cu_b5c276de4cuda3std3__45__cpo5crendE[1];
.global .align 1 .b8 _ZN34_INTERNAL_d801de91_4_k_cu_b5c276de4cuda3std3__436_GLOBAL__N__d801de91_4_k_cu_b5c276de6ignoreE[1];
.global .align 1 .b8 _ZN34_INTERNAL_d801de91_4_k_cu_b5c276de4cuda3std3__419piecewise_constructE[1];
.global .align 1 .b8 _ZN34_INTERNAL_d801de91_4_k_cu_b5c276de4cuda3std3__48in_placeE[1];
.global .align 1 .b8 _ZN34_INTERNAL_d801de91_4_k_cu_b5c276de4cuda3std3__420unreachable_sentinelE[1];
.global .align 1 .b8 _ZN34_INTERNAL_d801de91_4_k_cu_b5c276de4cuda3std3__47nulloptE[1];
.global .align 1 .b8 _ZN34_INTERNAL_d801de91_4_k_cu_b5c276de4cuda3std3__48unexpectE[1];
.global .align 1 .b8 _ZN34_INTERNAL_d801de91_4_k_cu_b5c276de4cuda3std6ranges3__45__cpo4swapE[1];
.global .align 1 .b8 _ZN34_INTERNAL_d801de91_4_k_cu_b5c276de4cuda3std6ranges3__45__cpo9iter_moveE[1];
.global .align 1 .b8 _ZN34_INTERNAL_d801de91_4_k_cu_b5c276de4cuda3std6ranges3__45__cpo5beginE[1];
.global .align 1 .b8 _ZN34_INTERNAL_d801de91_4_k_cu_b5c276de4cuda3std6ranges3__45__cpo3endE[1];
.global .align 1 .b8 _ZN34_INTERNAL_d801de91_4_k_cu_b5c276de4cuda3std6ranges3__45__cpo6cbeginE[1];
.global .align 1 .b8 _ZN34_INTERNAL_d801de91_4_k_cu_b5c276de4cuda3std6ranges3__45__cpo4cendE[1];
.global .align 1 .b8 _ZN34_INTERNAL_d801de91_4_k_cu_b5c276de4cuda3std6ranges3__45__cpo7advanceE[1];
.global .align 1 .b8 _ZN34_INTERNAL_d801de91_4_k_cu_b5c276de4cuda3std6ranges3__45__cpo9iter_swapE[1];
.global .align 1 .b8 _ZN34_INTERNAL_d801de91_4_k_cu_b5c276de4cuda3std6ranges3__45__cpo4nextE[1];
.global .align 1 .b8 _ZN34_INTERNAL_d801de91_4_k_cu_b5c276de4cuda3std6ranges3__45__cpo4prevE[1];
.global .align 1 .b8 _ZN34_INTERNAL_d801de91_4_k_cu_b5c276de4cuda3std6ranges3__45__cpo4dataE[1];
.global .align 1 .b8 _ZN34_INTERNAL_d801de91_4_k_cu_b5c276de4cuda3std6ranges3__45__cpo5cdataE[1];
.global .align 1 .b8 _ZN34_INTERNAL_d801de91_4_k_cu_b5c276de4cuda3std6ranges3__45__cpo4sizeE[1];
.global .align 1 .b8 _ZN34_INTERNAL_d801de91_4_k_cu_b5c276de4cuda3std6ranges3__45__cpo5ssizeE[1];
.global .align 1 .b8 _ZN34_INTERNAL_d801de91_4_k_cu_b5c276de4cuda3std6ranges3__45__cpo8distanceE[1];
.global .align 1 .b8 _ZN34_INTERNAL_d801de91_4_k_cu_b5c276de6thrust24THRUST_300001_SM_1000_NS8cuda_cub3parE[1];
.global .align 1 .b8 _ZN34_INTERNAL_d801de91_4_k_cu_b5c276de6thrust24THRUST_300001_SM_1000_NS8cuda_cub10par_nosyncE[1];
.global .align 1 .b8 _ZN34_INTERNAL_d801de91_4_k_cu_b5c276de6thrust24THRUST_300001_SM_1000_NS6system6detail10sequential3seqE[1];
.global .align 1 .b8 _ZN34_INTERNAL_d801de91_4_k_cu_b5c276de6thrust24THRUST_300001_SM_1000_NS12placeholders2_1E[1];
.global .align 1 .b8 _ZN34_INTERNAL_d801de91_4_k_cu_b5c276de6thrust24THRUST_300001_SM_1000_NS12placeholders2_2E[1];
.global .align 1 .b8 _ZN34_INTERNAL_d801de91_4_k_cu_b5c276de6thrust24THRUST_300001_SM_1000_NS12placeholders2_3E[1];
.global .align 1 .b8 _ZN34_INTERNAL_d801de91_4_k_cu_b5c276de6thrust24THRUST_300001_SM_1000_NS12placeholders2_4E[1];
.global .align 1 .b8 _ZN34_INTERNAL_d801de91_4_k_cu_b5c276de6thrust24THRUST_300001_SM_1000_NS12placeholders2_5E[1];
.global .align 1 .b8 _ZN34_INTERNAL_d801de91_4_k_cu_b5c276de6thrust24THRUST_300001_SM_1000_NS12placeholders2_6E[1];
.global .align 1 .b8 _ZN34_INTERNAL_d801de91_4_k_cu_b5c276de6thrust24THRUST_300001_SM_1000_NS12placeholders2_7E[1];
.global .align 1 .b8 _ZN34_INTERNAL_d801de91_4_k_cu_b5c276de6thrust24THRUST_300001_SM_1000_NS12placeholders2_8E[1];
.global .align 1 .b8 _ZN34_INTERNAL_d801de91_4_k_cu_b5c276de6thrust24THRUST_300001_SM_1000_NS12placeholders2_9E[1];
.global .align 1 .b8 _ZN34_INTERNAL_d801de91_4_k_cu_b5c276de6thrust24THRUST_300001_SM_1000_NS12placeholders3_10E[1];
.global .align 1 .b8 _ZN34_INTERNAL_d801de91_4_k_cu_b5c276de6thrust24THRUST_300001_SM_1000_NS3seqE[1];

.visible .entry _Z17weight_sum_kernelPKdPdi(
	.param .u64 .ptr .align 1 _Z17weight_sum_kernelPKdPdi_param_0,
	.param .u64 .ptr .align 1 _Z17weight_sum_kernelPKdPdi_param_1,
	.param .u32 _Z17weight_sum_kernelPKdPdi_param_2
)
{
	.reg .pred 	%p<15>;
	.reg .b32 	%r<24>;
	.reg .b64 	%rd<7>;
	.reg .b64 	%fd<20>;

	ld.param.u64 	%rd1, [_Z17weight_sum_kernelPKdPdi_param_0];
	ld.param.u64 	%rd2, [_Z17weight_sum_kernelPKdPdi_param_1];
	ld.param.u32 	%r5, [_Z17weight_sum_kernelPKdPdi_param_2];
	mov.u32 	%r6, %ntid.x;
	mov.u32 	%r7, %ctaid.x;
	mov.u32 	%r8, %tid.x;
	mad.lo.s32 	%r1, %r6, %r7, %r8;
	setp.ge.s32 	%p1, %r1, %r5;
	@%p1 bra 	$L__BB0_9;
	cvta.to.global.u64 	%rd3, %rd1;
	mul.wide.s32 	%rd4, %r1, 8;
	add.s64 	%rd5, %rd3, %rd4;
	ld.global.f64 	%fd1, [%rd5];
	{
	.reg .b32 %temp; 
	mov.b64 	{%temp, %r2}, %fd1;
	}
	mov.f64 	%fd9, 0dC000000000000000;
	{
	.reg .b32 %temp; 
	mov.b64 	{%temp, %r9}, %fd9;
	}
	and.b32  	%r4, %r9, 2146435072;
	setp.eq.s32 	%p2, %r4, 1062207488;
	abs.f64 	%fd2, %fd1;
	{ // callseq 0, 0
	.param .b64 param0;
	st.param.f64 	[param0], %fd2;
	.param .b64 param1;
	st.param.f64 	[param1], 0dC000000000000000;
	.param .b64 retval0;
	call.uni (retval0), 
	__internal_accurate_pow, 
	(
	param0, 
	param1
	);
	ld.param.f64 	%fd10, [retval0];
	} // callseq 0
	setp.lt.s32 	%p3, %r2, 0;
	neg.f64 	%fd12, %fd10;
	selp.f64 	%fd13, %fd12, %fd10, %p2;
	selp.f64 	%fd19, %fd13, %fd10, %p3;
	setp.neu.f64 	%p4, %fd1, 0d0000000000000000;
	@%p4 bra 	$L__BB0_3;
	setp.eq.s32 	%p5, %r4, 1062207488;
	selp.b32 	%r10, %r2, 0, %p5;
	setp.lt.s32 	%p6, %r9, 0;
	or.b32  	%r11, %r10, 2146435072;
	selp.b32 	%r12, %r11, %r10, %p6;
	mov.b32 	%r13, 0;
	mov.b64 	%fd19, {%r13, %r12};
$L__BB0_3:
	add.f64 	%fd14, %fd1, 0dC000000000000000;
	{
	.reg .b32 %temp; 
	mov.b64 	{%temp, %r14}, %fd14;
	}
	and.b32  	%r15, %r14, 2146435072;
	setp.ne.s32 	%p7, %r15, 2146435072;
	@%p7 bra 	$L__BB0_8;
	setp.num.f64 	%p8, %fd1, %fd1;
	@%p8 bra 	$L__BB0_6;
	mov.f64 	%fd15, 0dC000000000000000;
	add.rn.f64 	%fd19, %fd1, %fd15;
	bra.uni 	$L__BB0_8;
$L__BB0_6:
	setp.neu.f64 	%p9, %fd2, 0d7FF0000000000000;
	@%p9 bra 	$L__BB0_8;
	setp.lt.s32 	%p10, %r2, 0;
	setp.eq.s32 	%p11, %r4, 1062207488;
	setp.lt.s32 	%p12, %r9, 0;
	selp.b32 	%r17, 0, 2146435072, %p12;
	and.b32  	%r18, %r9, 2147483647;
	setp.ne.s32 	%p13, %r18, 1071644672;
	or.b32  	%r19, %r17, -2147483648;
	selp.b32 	%r20, %r19, %r17, %p13;
	selp.b32 	%r21, %r20, %r17, %p11;
	selp.b32 	%r22, %r21, %r17, %p10;
	mov.b32 	%r23, 0;
	mov.b64 	%fd19, {%r23, %r22};
$L__BB0_8:
	setp.eq.f64 	%p14, %fd1, 0d3FF0000000000000;
	selp.f64 	%fd16, 0d3FF0000000000000, %fd19, %p14;
	cvta.to.global.u64 	%rd6, %rd2;
	atom.global.add.f64 	%fd17, [%rd6], %fd16;
$L__BB0_9:
	ret;

}
	// .globl	_Z14compute_weightPKdPddi
.visible .entry _Z14compute_weightPKdPddi(
	.param .u64 .ptr .align 1 _Z14compute_weightPKdPddi_param_0,
	.param .u64 .ptr .align 1 _Z14compute_weightPKdPddi_param_1,
	.param .f64 _Z14compute_weightPKdPddi_param_2,
	.param .u32 _Z14compute_weightPKdPddi_param_3
)
{
	.reg .pred 	%p<15>;
	.reg .b32 	%r<24>;
	.reg .b64 	%rd<9>;
	.reg .b64 	%fd<21>;

	ld.param.u64 	%rd1, [_Z14compute_weightPKdPddi_param_0];
	ld.param.u64 	%rd2, [_Z14compute_weightPKdPddi_param_1];
	ld.param.f64 	%fd9, [_Z14compute_weightPKdPddi_param_2];
	ld.param.u32 	%r5, [_Z14compute_weightPKdPddi_param_3];
	mov.u32 	%r6, %ntid.x;
	mov.u32 	%r7, %ctaid.x;
	mov.u32 	%r8, %tid.x;
	mad.lo.s32 	%r1, %r6, %r7, %r8;
	setp.ge.s32 	%p1, %r1, %r5;
	@%p1 bra 	$L__BB1_9;
	cvta.to.global.u64 	%rd3, %rd1;
	mul.wide.s32 	%rd4, %r1, 8;
	add.s64 	%rd5, %rd3, %rd4;
	ld.global.f64 	%fd1, [%rd5];
	{
	.reg .b32 %temp; 
	mov.b64 	{%temp, %r2}, %fd1;
	}
	mov.f64 	%fd10, 0dC000000000000000;
	{
	.reg .b32 %temp; 
	mov.b64 	{%temp, %r9}, %fd10;
	}
	and.b32  	%r4, %r9, 2146435072;
	setp.eq.s32 	%p2, %r4, 1062207488;
	abs.f64 	%fd2, %fd1;
	{ // callseq 1, 0
	.param .b64 param0;
	st.param.f64 	[param0], %fd2;
	.param .b64 param1;
	st.param.f64 	[param1], 0dC000000000000000;
	.param .b64 retval0;
	call.uni (retval0), 
	__internal_accurate_pow, 
	(
	param0, 
	param1
	);
	ld.param.f64 	%fd11, [retval0];
	} // callseq 1
	setp.lt.s32 	%p3, %r2, 0;
	neg.f64 	%fd13, %fd11;
	selp.f64 	%fd14, %fd13, %fd11, %p2;
	selp.f64 	%fd20, %fd14, %fd11, %p3;
	setp.neu.f64 	%p4, %fd1, 0d0000000000000000;
	@%p4 bra 	$L__BB1_3;
	setp.eq.s32 	%p5, %r4, 1062207488;
	selp.b32 	%r10, %r2, 0, %p5;
	setp.lt.s32 	%p6, %r9, 0;
	or.b32  	%r11, %r10, 2146435072;
	selp.b32 	%r12, %r11, %r10, %p6;
	mov.b32 	%r13, 0;
	mov.b64 	%fd20, {%r13, %r12};
$L__BB1_3:
	add.f64 	%fd15, %fd1, 0dC000000000000000;
	{
	.reg .b32 %temp; 
	mov.b64 	{%temp, %r14}, %fd15;
	}
	and.b32  	%r15, %r14, 2146435072;
	setp.ne.s32 	%p7, %r15, 2146435072;
	@%p7 bra 	$L__BB1_8;
	setp.num.f64 	%p8, %fd1, %fd1;
	@%p8 bra 	$L__BB1_6;
	mov.f64 	%fd16, 0dC000000000000000;
	add.rn.f64 	%fd20, %fd1, %fd16;
	bra.uni 	$L__BB1_8;
$L__BB1_6:
	setp.neu.f64 	%p9, %fd2, 0d7FF0000000000000;
	@%p9 bra 	$L__BB1_8;
	setp.lt.s32 	%p10, %r2, 0;
	setp.eq.s32 	%p11, %r4, 1062207488;
	setp.lt.s32 	%p12, %r9, 0;
	selp.b32 	%r17, 0, 2146435072, %p12;
	and.b32  	%r18, %r9, 2147483647;
	setp.ne.s32 	%p13, %r18, 1071644672;
	or.b32  	%r19, %r17, -2147483648;
	selp.b32 	%r20, %r19, %r17, %p13;
	selp.b32 	%r21, %r20, %r17, %p11;
	selp.b32 	%r22, %r21, %r17, %p10;
	mov.b32 	%r23, 0;
	mov.b64 	%fd20, {%r23, %r22};
$L__BB1_8:
	setp.eq.f64 	%p14, %fd1, 0d3FF0000000000000;
	selp.f64 	%fd17, 0d3FF0000000000000, %fd20, %p14;
	mul.f64 	%fd18, %fd9, %fd17;
	cvta.to.global.u64 	%rd6, %rd2;
	add.s64 	%rd8, %rd6, %rd4;
	st.global.f64 	[%rd8], %fd18;
$L__BB1_9:
	ret;

}
	// .globl	_Z10bls_kernelPKdS0_S0_iP9BlsResult
.visible .entry _Z10bls_kernelPKdS0_S0_iP9BlsResult(
	.param .u64 .ptr .align 1 _Z10bls_kernelPKdS0_S0_iP9BlsResult_param_0,
	.param .u64 .ptr .align 1 _Z10bls_kernelPKdS0_S0_iP9BlsResult_param_1,
	.param .u64 .ptr .align 1 _Z10bls_kernelPKdS0_S0_iP9BlsResult_param_2,
	.param .u32 _Z10bls_kernelPKdS0_S0_iP9BlsResult_param_3,
	.param .u64 .ptr .align 1 _Z10bls_kernelPKdS0_S0_iP9BlsResult_param_4
)
{
	.reg .pred 	%p<126>;
	.reg .b16 	%rs<21>;
	.reg .b32 	%r<184>;
	.reg .b64 	%rd<49>;
	.reg .b64 	%fd<512>;

	ld.param.u64 	%rd13, [_Z10bls_kernelPKdS0_S0_iP9BlsResult_param_0];
	ld.param.u64 	%rd14, [_Z10bls_kernelPKdS0_S0_iP9BlsResult_param_1];
	ld.param.u64 	%rd15, [_Z10bls_kernelPKdS0_S0_iP9BlsResult_param_2];
	ld.param.u32 	%r55, [_Z10bls_kernelPKdS0_S0_iP9BlsResult_param_3];
	ld.param.u64 	%rd16, [_Z10bls_kernelPKdS0_S0_iP9BlsResult_param_4];
	cvta.to.global.u64 	%rd1, %rd16;
	cvta.to.global.u64 	%rd2, %rd13;
	cvta.to.global.u64 	%rd3, %rd14;
	cvta.to.global.u64 	%rd4, %rd15;
	mov.u32 	%r56, %ntid.x;
	mov.u32 	%r57, %ctaid.x;
	mov.u32 	%r58, %tid.x;
	mad.lo.s32 	%r59, %r56, %r57, %r58;
	add.s32 	%r169, %r59, 1;
	max.s32 	%r60, %r59, %r169;
	setp.ge.s32 	%p2, %r60, %r55;
	@%p2 bra 	$L__BB2_90;
	setp.gt.s32 	%p3, %r55, 0;
	mov.f64 	%fd129, 0d4000000000000000;
	{
	.reg .b32 %temp; 
	mov.b64 	{%temp, %r3}, %fd129;
	}
	and.b32  	%r4, %r3, 2146435072;
	setp.eq.s32 	%p4, %r4, 1062207488;
	setp.lt.s32 	%p5, %r3, 0;
	selp.b32 	%r5, 0, 2146435072, %p5;
	and.b32  	%r61, %r3, 2147483647;
	setp.ne.s32 	%p6, %r61, 1071644672;
	and.pred  	%p1, %p4, %p6;
	or.b32  	%r6, %r5, -2147483648;
	@%p3 bra 	$L__BB2_6;
	mov.b32 	%r177, 0;
	mov.b16 	%rs19, 0;
	mul.wide.s32 	%rd29, %r59, 8;
	add.s64 	%rd30, %rd2, %rd29;
	mov.u16 	%rs20, %rs19;
$L__BB2_3:
	add.s32 	%r38, %r177, 2;
	setp.gt.s32 	%p7, %r59, %r169;
	mov.f64 	%fd509, 0d0000000000000000;
	mov.f64 	%fd510, %fd509;
	@%p7 bra 	$L__BB2_82;
	add.s32 	%r63, %r177, 1;
	setp.lt.u32 	%p8, %r63, 15;
	mov.f64 	%fd510, 0d0000000000000000;
	mov.u32 	%r182, %r59;
	mov.f64 	%fd509, %fd510;
	@%p8 bra 	$L__BB2_72;
	and.b32  	%r39, %r38, -16;
	mov.b32 	%r183, 0;
	mov.f64 	%fd510, 0d0000000000000000;
	mov.u32 	%r182, %r59;
	bra.uni 	$L__BB2_71;
$L__BB2_6:
	mov.b32 	%r168, 0;
	mov.b16 	%rs17, 0;
	mul.wide.s32 	%rd46, %r59, 8;
	mov.u16 	%rs18, %rs17;
$L__BB2_7:
	add.s32 	%r9, %r168, 2;
	setp.gt.s32 	%p29, %r59, %r169;
	mov.f64 	%fd475, 0d0000000000000000;
	mov.f64 	%fd476, %fd475;
	@%p29 bra 	$L__BB2_8;
	bra.uni 	$L__BB2_58;
$L__BB2_8:
	setp.lt.u32 	%p39, %r55, 4;
	mov.f64 	%fd482, 0d0000000000000000;
	mov.b32 	%r173, 0;
	@%p39 bra 	$L__BB2_31;
	mov.f64 	%fd482, 0d0000000000000000;
	mov.b32 	%r172, 0;
$L__BB2_10:
	setp.lt.s32 	%p40, %r3, 0;
	setp.eq.s32 	%p41, %r4, 1062207488;
	mul.wide.u32 	%rd41, %r172, 8;
	add.s64 	%rd5, %rd4, %rd41;
	ld.global.f64 	%fd6, [%rd5];
	add.s64 	%rd6, %rd3, %rd41;
	ld.global.f64 	%fd7, [%rd6];
	{
	.reg .b32 %temp; 
	mov.b64 	{%temp, %r15}, %fd7;
	}
	abs.f64 	%fd8, %fd7;
	{ // callseq 3, 0
	.param .b64 param0;
	st.param.f64 	[param0], %fd8;
	.param .b64 param1;
	st.param.f64 	[param1], 0d4000000000000000;
	.param .b64 retval0;
	call.uni (retval0), 
	__internal_accurate_pow, 
	(
	param0, 
	param1
	);
	ld.param.f64 	%fd387, [retval0];
	} // callseq 3
	setp.lt.s32 	%p43, %r15, 0;
	neg.f64 	%fd389, %fd387;
	selp.f64 	%fd390, %fd389, %fd387, %p41;
	selp.f64 	%fd391, %fd390, %fd387, %p43;
	setp.eq.f64 	%p44, %fd7, 0d0000000000000000;
	selp.b32 	%r93, %r15, 0, %p41;
	or.b32  	%r94, %r93, 2146435072;
	selp.b32 	%r95, %r94, %r93, %p40;
	mov.b32 	%r96, 0;
	mov.b64 	%fd392, {%r96, %r95};
	selp.f64 	%fd470, %fd392, %fd391, %p44;
	add.f64 	%fd393, %fd7, 0d4000000000000000;
	{
	.reg .b32 %temp; 
	mov.b64 	{%temp, %r97}, %fd393;
	}
	and.b32  	%r98, %r97, 2146435072;
	setp.ne.s32 	%p45, %r98, 2146435072;
	@%p45 bra 	$L__BB2_15;
	setp.nan.f64 	%p46, %fd7, %fd7;
	@%p46 bra 	$L__BB2_14;
	setp.neu.f64 	%p47, %fd8, 0d7FF0000000000000;
	@%p47 bra 	$L__BB2_15;
	selp.b32 	%r99, %r6, %r5, %p1;
	selp.b32 	%r100, %r99, %r5, %p43;
	mov.b32 	%r101, 0;
	mov.b64 	%fd470, {%r101, %r100};
	bra.uni 	$L__BB2_15;
$L__BB2_14:
	mov.f64 	%fd394, 0d4000000000000000;
	add.rn.f64 	%fd470, %fd7, %fd394;
$L__BB2_15:
	setp.eq.f64 	%p52, %fd7, 0d3FF0000000000000;
	selp.f64 	%fd395, 0d3FF0000000000000, %fd470, %p52;
	fma.rn.f64 	%fd13, %fd6, %fd395, %fd482;
	ld.global.f64 	%fd14, [%rd5+8];
	ld.global.f64 	%fd15, [%rd6+8];
	{
	.reg .b32 %temp; 
	mov.b64 	{%temp, %r16}, %fd15;
	}
	abs.f64 	%fd16, %fd15;
	{ // callseq 4, 0
	.param .b64 param0;
	st.param.f64 	[param0], %fd16;
	.param .b64 param1;
	st.param.f64 	[param1], 0d4000000000000000;
	.param .b64 retval0;
	call.uni (retval0), 
	__internal_accurate_pow, 
	(
	param0, 
	param1
	);
	ld.param.f64 	%fd396, [retval0];
	} // callseq 4
	setp.lt.s32 	%p53, %r16, 0;
	neg.f64 	%fd398, %fd396;
	selp.f64 	%fd399, %fd398, %fd396, %p41;
	selp.f64 	%fd400, %fd399, %fd396, %p53;
	setp.eq.f64 	%p54, %fd15, 0d0000000000000000;
	selp.b32 	%r102, %r16, 0, %p41;
	or.b32  	%r103, %r102, 2146435072;
	selp.b32 	%r104, %r103, %r102, %p40;
	mov.b32 	%r105, 0;
	mov.b64 	%fd401, {%r105, %r104};
	selp.f64 	%fd471, %fd401, %fd400, %p54;
	add.f64 	%fd402, %fd15, 0d4000000000000000;
	{
	.reg .b32 %temp; 
	mov.b64 	{%temp, %r106}, %fd402;
	}
	and.b32  	%r107, %r106, 2146435072;
	setp.ne.s32 	%p55, %r107, 2146435072;
	@%p55 bra 	$L__BB2_20;
	setp.nan.f64 	%p56, %fd15, %fd15;
	@%p56 bra 	$L__BB2_19;
	setp.neu.f64 	%p57, %fd16, 0d7FF0000000000000;
	@%p57 bra 	$L__BB2_20;
	selp.b32 	%r108, %r6, %r5, %p1;
	selp.b32 	%r109, %r108, %r5, %p53;
	mov.b32 	%r110, 0;
	mov.b64 	%fd471, {%r110, %r109};
	bra.uni 	$L__BB2_20;
$L__BB2_19:
	mov.f64 	%fd403, 0d4000000000000000;
	add.rn.f64 	%fd471, %fd15, %fd403;
$L__BB2_20:
	setp.eq.f64 	%p62, %fd15, 0d3FF0000000000000;
	selp.f64 	%fd404, 0d3FF0000000000000, %fd471, %p62;
	fma.rn.f64 	%fd21, %fd14, %fd404, %fd13;
	ld.global.f64 	%fd22, [%rd5+16];
	ld.global.f64 	%fd23, [%rd6+16];
	{
	.reg .b32 %temp; 
	mov.b64 	{%temp, %r17}, %fd23;
	}
	abs.f64 	%fd24, %fd23;
	{ // callseq 5, 0
	.param .b64 param0;
	st.param.f64 	[param0], %fd24;
	.param .b64 param1;
	st.param.f64 	[param1], 0d4000000000000000;
	.param .b64 retval0;
	call.uni (retval0), 
	__internal_accurate_pow, 
	(
	param0, 
	param1
	);
	ld.param.f64 	%fd405, [retval0];
	} // callseq 5
	setp.lt.s32 	%p63, %r17, 0;
	neg.f64 	%fd407, %fd405;
	selp.f64 	%fd408, %fd407, %fd405, %p41;
	selp.f64 	%fd409, %fd408, %fd405, %p63;
	setp.eq.f64 	%p64, %fd23, 0d0000000000000000;
	selp.b32 	%r111, %r17, 0, %p41;
	or.b32  	%r112, %r111, 2146435072;
	selp.b32 	%r113, %r112, %r111, %p40;
	mov.b32 	%r114, 0;
	mov.b64 	%fd410, {%r114, %r113};
	selp.f64 	%fd472, %fd410, %fd409, %p64;
	add.f64 	%fd411, %fd23, 0d4000000000000000;
	{
	.reg .b32 %temp; 
	mov.b64 	{%temp, %r115}, %fd411;
	}
	and.b32  	%r116, %r115, 2146435072;
	setp.ne.s32 	%p65, %r116, 2146435072;
	@%p65 bra 	$L__BB2_25;
	setp.nan.f64 	%p66, %fd23, %fd23;
	@%p66 bra 	$L__BB2_24;
	setp.neu.f64 	%p67, %fd24, 0d7FF0000000000000;
	@%p67 bra 	$L__BB2_25;
	selp.b32 	%r117, %r6, %r5, %p1;
	selp.b32 	%r118, %r117, %r5, %p63;
	mov.b32 	%r119, 0;
	mov.b64 	%fd472, {%r119, %r118};
	bra.uni 	$L__BB2_25;
$L__BB2_24:
	mov.f64 	%fd412, 0d4000000000000000;
	add.rn.f64 	%fd472, %fd23, %fd412;
$L__BB2_25:
	setp.eq.f64 	%p72, %fd23, 0d3FF0000000000000;
	selp.f64 	%fd413, 0d3FF0000000000000, %fd472, %p72;
	fma.rn.f64 	%fd29, %fd22, %fd413, %fd21;
	ld.global.f64 	%fd30, [%rd5+24];
	ld.global.f64 	%fd31, [%rd6+24];
	{
	.reg .b32 %temp; 
	mov.b64 	{%temp, %r18}, %fd31;
	}
	abs.f64 	%fd32, %fd31;
	{ // callseq 6, 0
	.param .b64 param0;
	st.param.f64 	[param0], %fd32;
	.param .b64 param1;
	st.param.f64 	[param1], 0d4000000000000000;
	.param .b64 retval0;
	call.uni (retval0), 
	__internal_accurate_pow, 
	(
	param0, 
	param1
	);
	ld.param.f64 	%fd414, [retval0];
	} // callseq 6
	setp.lt.s32 	%p73, %r18, 0;
	neg.f64 	%fd416, %fd414;
	selp.f64 	%fd417, %fd416, %fd414, %p41;
	selp.f64 	%fd418, %fd417, %fd414, %p73;
	setp.eq.f64 	%p74, %fd31, 0d0000000000000000;
	selp.b32 	%r120, %r18, 0, %p41;
	or.b32  	%r121, %r120, 2146435072;
	selp.b32 	%r122, %r121, %r120, %p40;
	mov.b32 	%r123, 0;
	mov.b64 	%fd419, {%r123, %r122};
	selp.f64 	%fd473, %fd419, %fd418, %p74;
	add.f64 	%fd420, %fd31, 0d4000000000000000;
	{
	.reg .b32 %temp; 
	mov.b64 	{%temp, %r124}, %fd420;
	}
	and.b32  	%r125, %r124, 2146435072;
	setp.ne.s32 	%p75, %r125, 2146435072;
	@%p75 bra 	$L__BB2_30;
	setp.nan.f64 	%p76, %fd31, %fd31;
	@%p76 bra 	$L__BB2_29;
	setp.neu.f64 	%p77, %fd32, 0d7FF0000000000000;
	@%p77 bra 	$L__BB2_30;
	selp.b32 	%r126, %r6, %r5, %p1;
	selp.b32 	%r127, %r126, %r5, %p73;
	mov.b32 	%r128, 0;
	mov.b64 	%fd473, {%r128, %r127};
	bra.uni 	$L__BB2_30;
$L__BB2_29:
	mov.f64 	%fd421, 0d4000000000000000;
	add.rn.f64 	%fd473, %fd31, %fd421;
$L__BB2_30:
	setp.eq.f64 	%p79, %fd31, 0d3FF0000000000000;
	selp.f64 	%fd422, 0d3FF0000000000000, %fd473, %p79;
	fma.rn.f64 	%fd482, %fd30, %fd422, %fd29;
	add.s32 	%r172, %r172, 4;
	and.b32  	%r173, %r55, 2147483644;
	setp.eq.s32 	%p80, %r172, %r173;
	@%p80 bra 	$L__BB2_31;
	bra.uni 	$L__BB2_10;
$L__BB2_31:
	and.b32  	%r129, %r55, 3;
	setp.eq.s32 	%p81, %r129, 0;
	@%p81 bra 	$L__BB2_57;
	setp.lt.s32 	%p82, %r3, 0;
	setp.eq.s32 	%p83, %r4, 1062207488;
	mul.wide.u32 	%rd42, %r173, 8;
	add.s64 	%rd7, %rd4, %rd42;
	ld.global.f64 	%fd46, [%rd7];
	add.s64 	%rd8, %rd3, %rd42;
	ld.global.f64 	%fd47, [%rd8];
	{
	.reg .b32 %temp; 
	mov.b64 	{%temp, %r24}, %fd47;
	}
	abs.f64 	%fd48, %fd47;
	{ // callseq 7, 0
	.param .b64 param0;
	st.param.f64 	[param0], %fd48;
	.param .b64 param1;
	st.param.f64 	[param1], 0d4000000000000000;
	.param .b64 retval0;
	call.uni (retval0), 
	__internal_accurate_pow, 
	(
	param0, 
	param1
	);
	ld.param.f64 	%fd423, [retval0];
	} // callseq 7
	setp.lt.s32 	%p85, %r24, 0;
	neg.f64 	%fd425, %fd423;
	selp.f64 	%fd426, %fd425, %fd423, %p83;
	selp.f64 	%fd427, %fd426, %fd423, %p85;
	setp.eq.f64 	%p86, %fd47, 0d0000000000000000;
	selp.b32 	%r130, %r24, 0, %p83;
	or.b32  	%r131, %r130, 2146435072;
	selp.b32 	%r132, %r131, %r130, %p82;
	mov.b32 	%r133, 0;
	mov.b64 	%fd428, {%r133, %r132};
	selp.f64 	%fd479, %fd428, %fd427, %p86;
	add.f64 	%fd429, %fd47, 0d4000000000000000;
	{
	.reg .b32 %temp; 
	mov.b64 	{%temp, %r134}, %fd429;
	}
	and.b32  	%r135, %r134, 2146435072;
	setp.ne.s32 	%p87, %r135, 2146435072;
	@%p87 bra 	$L__BB2_44;
	setp.nan.f64 	%p88, %fd47, %fd47;
	@%p88 bra 	$L__BB2_43;
	setp.neu.f64 	%p89, %fd48, 0d7FF0000000000000;
	@%p89 bra 	$L__BB2_44;
	selp.b32 	%r136, %r6, %r5, %p1;
	selp.b32 	%r137, %r136, %r5, %p85;
	mov.b32 	%r138, 0;
	mov.b64 	%fd479, {%r138, %r137};
	bra.uni 	$L__BB2_44;
$L__BB2_36:
	setp.nan.f64 	%p120, %fd476, %fd476;
	@%p120 bra 	$L__BB2_39;
	setp.neu.f64 	%p121, %fd71, 0d7FF0000000000000;
	@%p121 bra 	$L__BB2_40;
	setp.lt.s32 	%p122, %r27, 0;
	selp.b32 	%r165, %r6, %r5, %p1;
	selp.b32 	%r166, %r165, %r5, %p122;
	mov.b32 	%r167, 0;
	mov.b64 	%fd474, {%r167, %r166};
	bra.uni 	$L__BB2_40;
$L__BB2_39:
	mov.f64 	%fd457, 0d4000000000000000;
	add.rn.f64 	%fd474, %fd476, %fd457;
$L__BB2_40:
	setp.eq.f64 	%p123, %fd476, 0d3FF0000000000000;
	selp.f64 	%fd458, 0d3FF0000000000000, %fd474, %p123;
	mov.f64 	%fd459, 0d3FF0000000000000;
	sub.f64 	%fd460, %fd459, %fd475;
	mul.f64 	%fd461, %fd475, %fd460;
	div.rn.f64 	%fd462, %fd458, %fd461;
	sub.f64 	%fd41, %fd482, %fd462;
	ld.global.f64 	%fd463, [%rd1+8];
	setp.geu.f64 	%p124, %fd41, %fd463;
	@%p124 bra 	$L__BB2_42;
	ld.param.u64 	%rd48, [_Z10bls_kernelPKdS0_S0_iP9BlsResult_param_0];
	cvta.to.global.u64 	%rd43, %rd48;
	mul.wide.s32 	%rd44, %r169, 8;
	add.s64 	%rd45, %rd43, %rd44;
	ld.global.f64 	%fd464, [%rd45];
	add.s64 	%rd47, %rd43, %rd46;
	ld.global.f64 	%fd465, [%rd47];
	st.global.f64 	[%rd1+8], %fd41;
	sub.f64 	%fd466, %fd464, %fd465;
	st.global.f64 	[%rd1], %fd466;
$L__BB2_42:
	add.s32 	%r169, %r169, 1;
	setp.lt.s32 	%p125, %r169, %r55;
	add.s32 	%r168, %r168, 1;
	add.s16 	%rs18, %rs18, 1;
	add.s16 	%rs17, %rs17, 1;
	@%p125 bra 	$L__BB2_7;
	bra.uni 	$L__BB2_90;
$L__BB2_43:
	mov.f64 	%fd430, 0d4000000000000000;
	add.rn.f64 	%fd479, %fd47, %fd430;
$L__BB2_44:
	and.b32  	%r139, %r55, 3;
	setp.eq.s32 	%p91, %r139, 1;
	setp.eq.f64 	%p92, %fd47, 0d3FF0000000000000;
	selp.f64 	%fd431, 0d3FF0000000000000, %fd479, %p92;
	fma.rn.f64 	%fd482, %fd46, %fd431, %fd482;
	@%p91 bra 	$L__BB2_57;
	ld.global.f64 	%fd54, [%rd7+8];
	ld.global.f64 	%fd55, [%rd8+8];
	{
	.reg .b32 %temp; 
	mov.b64 	{%temp, %r25}, %fd55;
	}
	abs.f64 	%fd56, %fd55;
	{ // callseq 8, 0
	.param .b64 param0;
	st.param.f64 	[param0], %fd56;
	.param .b64 param1;
	st.param.f64 	[param1], 0d4000000000000000;
	.param .b64 retval0;
	call.uni (retval0), 
	__internal_accurate_pow, 
	(
	param0, 
	param1
	);
	ld.param.f64 	%fd432, [retval0];
	} // callseq 8
	setp.lt.s32 	%p96, %r25, 0;
	neg.f64 	%fd434, %fd432;
	selp.f64 	%fd435, %fd434, %fd432, %p83;
	selp.f64 	%fd436, %fd435, %fd432, %p96;
	setp.eq.f64 	%p97, %fd55, 0d0000000000000000;
	selp.b32 	%r140, %r25, 0, %p83;
	or.b32  	%r141, %r140, 2146435072;
	selp.b32 	%r142, %r141, %r140, %p82;
	mov.b32 	%r143, 0;
	mov.b64 	%fd437, {%r143, %r142};
	selp.f64 	%fd480, %fd437, %fd436, %p97;
	add.f64 	%fd438, %fd55, 0d4000000000000000;
	{
	.reg .b32 %temp; 
	mov.b64 	{%temp, %r144}, %fd438;
	}
	and.b32  	%r145, %r144, 2146435072;
	setp.ne.s32 	%p98, %r145, 2146435072;
	@%p98 bra 	$L__BB2_50;
	setp.nan.f64 	%p99, %fd55, %fd55;
	@%p99 bra 	$L__BB2_49;
	setp.neu.f64 	%p100, %fd56, 0d7FF0000000000000;
	@%p100 bra 	$L__BB2_50;
	selp.b32 	%r146, %r6, %r5, %p1;
	selp.b32 	%r147, %r146, %r5, %p96;
	mov.b32 	%r148, 0;
	mov.b64 	%fd480, {%r148, %r147};
	bra.uni 	$L__BB2_50;
$L__BB2_49:
	mov.f64 	%fd439, 0d4000000000000000;
	add.rn.f64 	%fd480, %fd55, %fd439;
$L__BB2_50:
	and.b32  	%r149, %r55, 3;
	setp.eq.s32 	%p102, %r149, 2;
	setp.eq.f64 	%p103, %fd55, 0d3FF0000000000000;
	selp.f64 	%fd440, 0d3FF0000000000000, %fd480, %p103;
	fma.rn.f64 	%fd482, %fd54, %fd440, %fd482;
	@%p102 bra 	$L__BB2_57;
	ld.global.f64 	%fd62, [%rd7+16];
	ld.global.f64 	%fd63, [%rd8+16];
	{
	.reg .b32 %temp; 
	mov.b64 	{%temp, %r26}, %fd63;
	}
	abs.f64 	%fd64, %fd63;
	{ // callseq 9, 0
	.param .b64 param0;
	st.param.f64 	[param0], %fd64;
	.param .b64 param1;
	st.param.f64 	[param1], 0d4000000000000000;
	.param .b64 retval0;
	call.uni (retval0), 
	__internal_accurate_pow, 
	(
	param0, 
	param1
	);
	ld.param.f64 	%fd441, [retval0];
	} // callseq 9
	setp.lt.s32 	%p107, %r26, 0;
	neg.f64 	%fd443, %fd441;
	selp.f64 	%fd444, %fd443, %fd441, %p83;
	selp.f64 	%fd445, %fd444, %fd441, %p107;
	setp.eq.f64 	%p108, %fd63, 0d0000000000000000;
	selp.b32 	%r150, %r26, 0, %p83;
	or.b32  	%r151, %r150, 2146435072;
	selp.b32 	%r152, %r151, %r150, %p82;
	mov.b32 	%r153, 0;
	mov.b64 	%fd446, {%r153, %r152};
	selp.f64 	%fd481, %fd446, %fd445, %p108;
	add.f64 	%fd447, %fd63, 0d4000000000000000;
	{
	.reg .b32 %temp; 
	mov.b64 	{%temp, %r154}, %fd447;
	}
	and.b32  	%r155, %r154, 2146435072;
	setp.ne.s32 	%p109, %r155, 2146435072;
	@%p109 bra 	$L__BB2_56;
	setp.nan.f64 	%p110, %fd63, %fd63;
	@%p110 bra 	$L__BB2_55;
	setp.neu.f64 	%p111, %fd64, 0d7FF0000000000000;
	@%p111 bra 	$L__BB2_56;
	selp.b32 	%r156, %r6, %r5, %p1;
	selp.b32 	%r157, %r156, %r5, %p107;
	mov.b32 	%r158, 0;
	mov.b64 	%fd481, {%r158, %r157};
	bra.uni 	$L__BB2_56;
$L__BB2_55:
	mov.f64 	%fd448, 0d4000000000000000;
	add.rn.f64 	%fd481, %fd63, %fd448;
$L__BB2_56:
	setp.eq.f64 	%p113, %fd63, 0d3FF0000000000000;
	selp.f64 	%fd449, 0d3FF0000000000000, %fd481, %p113;
	fma.rn.f64 	%fd482, %fd62, %fd449, %fd482;
$L__BB2_57:
	setp.lt.s32 	%p114, %r3, 0;
	setp.eq.s32 	%p115, %r4, 1062207488;
	{
	.reg .b32 %temp; 
	mov.b64 	{%temp, %r27}, %fd476;
	}
	abs.f64 	%fd71, %fd476;
	{ // callseq 10, 0
	.param .b64 param0;
	st.param.f64 	[param0], %fd71;
	.param .b64 param1;
	st.param.f64 	[param1], 0d4000000000000000;
	.param .b64 retval0;
	call.uni (retval0), 
	__internal_accurate_pow, 
	(
	param0, 
	param1
	);
	ld.param.f64 	%fd450, [retval0];
	} // callseq 10
	setp.lt.s32 	%p117, %r27, 0;
	neg.f64 	%fd452, %fd450;
	selp.f64 	%fd453, %fd452, %fd450, %p115;
	selp.f64 	%fd454, %fd453, %fd450, %p117;
	setp.eq.f64 	%p118, %fd476, 0d0000000000000000;
	selp.b32 	%r159, %r27, 0, %p115;
	or.b32  	%r160, %r159, 2146435072;
	selp.b32 	%r161, %r160, %r159, %p114;
	mov.b32 	%r162, 0;
	mov.b64 	%fd455, {%r162, %r161};
	selp.f64 	%fd474, %fd455, %fd454, %p118;
	add.f64 	%fd456, %fd476, 0d4000000000000000;
	{
	.reg .b32 %temp; 
	mov.b64 	{%temp, %r163}, %fd456;
	}
	and.b32  	%r164, %r163, 2146435072;
	setp.eq.s32 	%p119, %r164, 2146435072;
	@%p119 bra 	$L__BB2_36;
	bra.uni 	$L__BB2_40;
$L__BB2_58:
	add.s32 	%r82, %r168, 1;
	setp.lt.u32 	%p30, %r82, 15;
	mov.f64 	%fd476, 0d0000000000000000;
	mov.u32 	%r174, %r59;
	mov.f64 	%fd475, %fd476;
	@%p30 bra 	$L__BB2_61;
	and.b32  	%r83, %r9, -16;
	neg.s32 	%r170, %r83;
	mov.f64 	%fd476, 0d0000000000000000;
	mov.u32 	%r174, %r59;
$L__BB2_60:
	.pragma "nounroll";
	mul.wide.s32 	%rd31, %r174, 8;
	add.s64 	%rd32, %rd4, %rd31;
	ld.global.f64 	%fd270, [%rd32];
	add.f64 	%fd271, %fd475, %fd270;
	add.s64 	%rd33, %rd3, %rd31;
	ld.global.f64 	%fd272, [%rd33];
	fma.rn.f64 	%fd273, %fd270, %fd272, %fd476;
	ld.global.f64 	%fd274, [%rd32+8];
	add.f64 	%fd275, %fd271, %fd274;
	ld.global.f64 	%fd276, [%rd33+8];
	fma.rn.f64 	%fd277, %fd274, %fd276, %fd273;
	ld.global.f64 	%fd278, [%rd32+16];
	add.f64 	%fd279, %fd275, %fd278;
	ld.global.f64 	%fd280, [%rd33+16];
	fma.rn.f64 	%fd281, %fd278, %fd280, %fd277;
	ld.global.f64 	%fd282, [%rd32+24];
	add.f64 	%fd283, %fd279, %fd282;
	ld.global.f64 	%fd284, [%rd33+24];
	fma.rn.f64 	%fd285, %fd282, %fd284, %fd281;
	ld.global.f64 	%fd286, [%rd32+32];
	add.f64 	%fd287, %fd283, %fd286;
	ld.global.f64 	%fd288, [%rd33+32];
	fma.rn.f64 	%fd289, %fd286, %fd288, %fd285;
	ld.global.f64 	%fd290, [%rd32+40];
	add.f64 	%fd291, %fd287, %fd290;
	ld.global.f64 	%fd292, [%rd33+40];
	fma.rn.f64 	%fd293, %fd290, %fd292, %fd289;
	ld.global.f64 	%fd294, [%rd32+48];
	add.f64 	%fd295, %fd291, %fd294;
	ld.global.f64 	%fd296, [%rd33+48];
	fma.rn.f64 	%fd297, %fd294, %fd296, %fd293;
	ld.global.f64 	%fd298, [%rd32+56];
	add.f64 	%fd299, %fd295, %fd298;
	ld.global.f64 	%fd300, [%rd33+56];
	fma.rn.f64 	%fd301, %fd298, %fd300, %fd297;
	ld.global.f64 	%fd302, [%rd32+64];
	add.f64 	%fd303, %fd299, %fd302;
	ld.global.f64 	%fd304, [%rd33+64];
	fma.rn.f64 	%fd305, %fd302, %fd304, %fd301;
	ld.global.f64 	%fd306, [%rd32+72];
	add.f64 	%fd307, %fd303, %fd306;
	ld.global.f64 	%fd308, [%rd33+72];
	fma.rn.f64 	%fd309, %fd306, %fd308, %fd305;
	ld.global.f64 	%fd310, [%rd32+80];
	add.f64 	%fd311, %fd307, %fd310;
	ld.global.f64 	%fd312, [%rd33+80];
	fma.rn.f64 	%fd313, %fd310, %fd312, %fd309;
	ld.global.f64 	%fd314, [%rd32+88];
	add.f64 	%fd315, %fd311, %fd314;
	ld.global.f64 	%fd316, [%rd33+88];
	fma.rn.f64 	%fd317, %fd314, %fd316, %fd313;
	ld.global.f64 	%fd318, [%rd32+96];
	add.f64 	%fd319, %fd315, %fd318;
	ld.global.f64 	%fd320, [%rd33+96];
	fma.rn.f64 	%fd321, %fd318, %fd320, %fd317;
	ld.global.f64 	%fd322, [%rd32+104];
	add.f64 	%fd323, %fd319, %fd322;
	ld.global.f64 	%fd324, [%rd33+104];
	fma.rn.f64 	%fd325, %fd322, %fd324, %fd321;
	ld.global.f64 	%fd326, [%rd32+112];
	add.f64 	%fd327, %fd323, %fd326;
	ld.global.f64 	%fd328, [%rd33+112];
	fma.rn.f64 	%fd329, %fd326, %fd328, %fd325;
	ld.global.f64 	%fd330, [%rd32+120];
	add.f64 	%fd475, %fd327, %fd330;
	ld.global.f64 	%fd331, [%rd33+120];
	fma.rn.f64 	%fd476, %fd330, %fd331, %fd329;
	add.s32 	%r174, %r174, 16;
	add.s32 	%r170, %r170, 16;
	setp.eq.s32 	%p31, %r170, 0;
	@%p31 bra 	$L__BB2_61;
	bra.uni 	$L__BB2_60;
$L__BB2_61:
	and.b32  	%r84, %r9, 15;
	setp.eq.s32 	%p32, %r84, 0;
	@%p32 bra 	$L__BB2_8;
	add.s16 	%rs15, %rs18, 2;
	cvt.u32.u16 	%r85, %rs15;
	and.b32  	%r30, %r85, 15;
	add.s32 	%r86, %r30, -1;
	setp.lt.u32 	%p33, %r86, 7;
	@%p33 bra 	$L__BB2_64;
	mul.wide.s32 	%rd34, %r174, 8;
	add.s64 	%rd35, %rd4, %rd34;
	ld.global.f64 	%fd333, [%rd35];
	add.f64 	%fd334, %fd475, %fd333;
	add.s64 	%rd36, %rd3, %rd34;
	ld.global.f64 	%fd335, [%rd36];
	fma.rn.f64 	%fd336, %fd333, %fd335, %fd476;
	ld.global.f64 	%fd337, [%rd35+8];
	add.f64 	%fd338, %fd334, %fd337;
	ld.global.f64 	%fd339, [%rd36+8];
	fma.rn.f64 	%fd340, %fd337, %fd339, %fd336;
	ld.global.f64 	%fd341, [%rd35+16];
	add.f64 	%fd342, %fd338, %fd341;
	ld.global.f64 	%fd343, [%rd36+16];
	fma.rn.f64 	%fd344, %fd341, %fd343, %fd340;
	ld.global.f64 	%fd345, [%rd35+24];
	add.f64 	%fd346, %fd342, %fd345;
	ld.global.f64 	%fd347, [%rd36+24];
	fma.rn.f64 	%fd348, %fd345, %fd347, %fd344;
	ld.global.f64 	%fd349, [%rd35+32];
	add.f64 	%fd350, %fd346, %fd349;
	ld.global.f64 	%fd351, [%rd36+32];
	fma.rn.f64 	%fd352, %fd349, %fd351, %fd348;
	ld.global.f64 	%fd353, [%rd35+40];
	add.f64 	%fd354, %fd350, %fd353;
	ld.global.f64 	%fd355, [%rd36+40];
	fma.rn.f64 	%fd356, %fd353, %fd355, %fd352;
	ld.global.f64 	%fd357, [%rd35+48];
	add.f64 	%fd358, %fd354, %fd357;
	ld.global.f64 	%fd359, [%rd36+48];
	fma.rn.f64 	%fd360, %fd357, %fd359, %fd356;
	ld.global.f64 	%fd361, [%rd35+56];
	add.f64 	%fd475, %fd358, %fd361;
	ld.global.f64 	%fd362, [%rd36+56];
	fma.rn.f64 	%fd476, %fd361, %fd362, %fd360;
	add.s32 	%r174, %r174, 8;
$L__BB2_64:
	and.b32  	%r87, %r30, 7;
	setp.eq.s32 	%p34, %r87, 0;
	@%p34 bra 	$L__BB2_8;
	add.s16 	%rs16, %rs17, 2;
	cvt.u32.u16 	%r88, %rs16;
	and.b32  	%r89, %r88, 7;
	and.b32  	%r33, %r88, 3;
	add.s32 	%r90, %r89, -1;
	setp.lt.u32 	%p35, %r90, 3;
	@%p35 bra 	$L__BB2_67;
	mul.wide.s32 	%rd37, %r174, 8;
	add.s64 	%rd38, %rd4, %rd37;
	ld.global.f64 	%fd364, [%rd38];
	add.f64 	%fd365, %fd475, %fd364;
	add.s64 	%rd39, %rd3, %rd37;
	ld.global.f64 	%fd366, [%rd39];
	fma.rn.f64 	%fd367, %fd364, %fd366, %fd476;
	ld.global.f64 	%fd368, [%rd38+8];
	add.f64 	%fd369, %fd365, %fd368;
	ld.global.f64 	%fd370, [%rd39+8];
	fma.rn.f64 	%fd371, %fd368, %fd370, %fd367;
	ld.global.f64 	%fd372, [%rd38+16];
	add.f64 	%fd373, %fd369, %fd372;
	ld.global.f64 	%fd374, [%rd39+16];
	fma.rn.f64 	%fd375, %fd372, %fd374, %fd371;
	ld.global.f64 	%fd376, [%rd38+24];
	add.f64 	%fd475, %fd373, %fd376;
	ld.global.f64 	%fd377, [%rd39+24];
	fma.rn.f64 	%fd476, %fd376, %fd377, %fd375;
	add.s32 	%r174, %r174, 4;
$L__BB2_67:
	setp.eq.s32 	%p36, %r33, 0;
	@%p36 bra 	$L__BB2_8;
	mul.wide.s32 	%rd40, %r174, 8;
	add.s64 	%rd9, %rd4, %rd40;
	ld.global.f64 	%fd378, [%rd9];
	add.f64 	%fd475, %fd475, %fd378;
	add.s64 	%rd10, %rd3, %rd40;
	ld.global.f64 	%fd379, [%rd10];
	fma.rn.f64 	%fd476, %fd378, %fd379, %fd476;
	setp.eq.s32 	%p37, %r33, 1;
	@%p37 bra 	$L__BB2_8;
	ld.global.f64 	%fd380, [%rd9+8];
	add.f64 	%fd475, %fd475, %fd380;
	ld.global.f64 	%fd381, [%rd10+8];
	fma.rn.f64 	%fd476, %fd380, %fd381, %fd476;
	setp.eq.s32 	%p38, %r33, 2;
	@%p38 bra 	$L__BB2_8;
	ld.global.f64 	%fd382, [%rd9+16];
	add.f64 	%fd475, %fd475, %fd382;
	ld.global.f64 	%fd383, [%rd10+16];
	fma.rn.f64 	%fd476, %fd382, %fd383, %fd476;
	bra.uni 	$L__BB2_8;
$L__BB2_71:
	.pragma "nounroll";
	mul.wide.s32 	%rd17, %r182, 8;
	add.s64 	%rd18, %rd4, %rd17;
	ld.global.f64 	%fd134, [%rd18];
	add.f64 	%fd135, %fd509, %fd134;
	add.s64 	%rd19, %rd3, %rd17;
	ld.global.f64 	%fd136, [%rd19];
	fma.rn.f64 	%fd137, %fd134, %fd136, %fd510;
	ld.global.f64 	%fd138, [%rd18+8];
	add.f64 	%fd139, %fd135, %fd138;
	ld.global.f64 	%fd140, [%rd19+8];
	fma.rn.f64 	%fd141, %fd138, %fd140, %fd137;
	ld.global.f64 	%fd142, [%rd18+16];
	add.f64 	%fd143, %fd139, %fd142;
	ld.global.f64 	%fd144, [%rd19+16];
	fma.rn.f64 	%fd145, %fd142, %fd144, %fd141;
	ld.global.f64 	%fd146, [%rd18+24];
	add.f64 	%fd147, %fd143, %fd146;
	ld.global.f64 	%fd148, [%rd19+24];
	fma.rn.f64 	%fd149, %fd146, %fd148, %fd145;
	ld.global.f64 	%fd150, [%rd18+32];
	add.f64 	%fd151, %fd147, %fd150;
	ld.global.f64 	%fd152, [%rd19+32];
	fma.rn.f64 	%fd153, %fd150, %fd152, %fd149;
	ld.global.f64 	%fd154, [%rd18+40];
	add.f64 	%fd155, %fd151, %fd154;
	ld.global.f64 	%fd156, [%rd19+40];
	fma.rn.f64 	%fd157, %fd154, %fd156, %fd153;
	ld.global.f64 	%fd158, [%rd18+48];
	add.f64 	%fd159, %fd155, %fd158;
	ld.global.f64 	%fd160, [%rd19+48];
	fma.rn.f64 	%fd161, %fd158, %fd160, %fd157;
	ld.global.f64 	%fd162, [%rd18+56];
	add.f64 	%fd163, %fd159, %fd162;
	ld.global.f64 	%fd164, [%rd19+56];
	fma.rn.f64 	%fd165, %fd162, %fd164, %fd161;
	ld.global.f64 	%fd166, [%rd18+64];
	add.f64 	%fd167, %fd163, %fd166;
	ld.global.f64 	%fd168, [%rd19+64];
	fma.rn.f64 	%fd169, %fd166, %fd168, %fd165;
	ld.global.f64 	%fd170, [%rd18+72];
	add.f64 	%fd171, %fd167, %fd170;
	ld.global.f64 	%fd172, [%rd19+72];
	fma.rn.f64 	%fd173, %fd170, %fd172, %fd169;
	ld.global.f64 	%fd174, [%rd18+80];
	add.f64 	%fd175, %fd171, %fd174;
	ld.global.f64 	%fd176, [%rd19+80];
	fma.rn.f64 	%fd177, %fd174, %fd176, %fd173;
	ld.global.f64 	%fd178, [%rd18+88];
	add.f64 	%fd179, %fd175, %fd178;
	ld.global.f64 	%fd180, [%rd19+88];
	fma.rn.f64 	%fd181, %fd178, %fd180, %fd177;
	ld.global.f64 	%fd182, [%rd18+96];
	add.f64 	%fd183, %fd179, %fd182;
	ld.global.f64 	%fd184, [%rd19+96];
	fma.rn.f64 	%fd185, %fd182, %fd184, %fd181;
	ld.global.f64 	%fd186, [%rd18+104];
	add.f64 	%fd187, %fd183, %fd186;
	ld.global.f64 	%fd188, [%rd19+104];
	fma.rn.f64 	%fd189, %fd186, %fd188, %fd185;
	ld.global.f64 	%fd190, [%rd18+112];
	add.f64 	%fd191, %fd187, %fd190;
	ld.global.f64 	%fd192, [%rd19+112];
	fma.rn.f64 	%fd193, %fd190, %fd192, %fd189;
	ld.global.f64 	%fd194, [%rd18+120];
	add.f64 	%fd509, %fd191, %fd194;
	ld.global.f64 	%fd195, [%rd19+120];
	fma.rn.f64 	%fd510, %fd194, %fd195, %fd193;
	add.s32 	%r182, %r182, 16;
	add.s32 	%r183, %r183, 16;
	setp.eq.s32 	%p9, %r183, %r39;
	@%p9 bra 	$L__BB2_72;
	bra.uni 	$L__BB2_71;
$L__BB2_72:
	and.b32  	%r65, %r38, 15;
	setp.eq.s32 	%p10, %r65, 0;
	@%p10 bra 	$L__BB2_82;
	add.s16 	%rs11, %rs20, 2;
	cvt.u32.u16 	%r66, %rs11;
	and.b32  	%r41, %r66, 15;
	add.s32 	%r67, %r41, -1;
	setp.lt.u32 	%p11, %r67, 7;
	@%p11 bra 	$L__BB2_75;
	mul.wide.s32 	%rd20, %r182, 8;
	add.s64 	%rd21, %rd4, %rd20;
	ld.global.f64 	%fd197, [%rd21];
	add.f64 	%fd198, %fd509, %fd197;
	add.s64 	%rd22, %rd3, %rd20;
	ld.global.f64 	%fd199, [%rd22];
	fma.rn.f64 	%fd200, %fd197, %fd199, %fd510;
	ld.global.f64 	%fd201, [%rd21+8];
	add.f64 	%fd202, %fd198, %fd201;
	ld.global.f64 	%fd203, [%rd22+8];
	fma.rn.f64 	%fd204, %fd201, %fd203, %fd200;
	ld.global.f64 	%fd205, [%rd21+16];
	add.f64 	%fd206, %fd202, %fd205;
	ld.global.f64 	%fd207, [%rd22+16];
	fma.rn.f64 	%fd208, %fd205, %fd207, %fd204;
	ld.global.f64 	%fd209, [%rd21+24];
	add.f64 	%fd210, %fd206, %fd209;
	ld.global.f64 	%fd211, [%rd22+24];
	fma.rn.f64 	%fd212, %fd209, %fd211, %fd208;
	ld.global.f64 	%fd213, [%rd21+32];
	add.f64 	%fd214, %fd210, %fd213;
	ld.global.f64 	%fd215, [%rd22+32];
	fma.rn.f64 	%fd216, %fd213, %fd215, %fd212;
	ld.global.f64 	%fd217, [%rd21+40];
	add.f64 	%fd218, %fd214, %fd217;
	ld.global.f64 	%fd219, [%rd22+40];
	fma.rn.f64 	%fd220, %fd217, %fd219, %fd216;
	ld.global.f64 	%fd221, [%rd21+48];
	add.f64 	%fd222, %fd218, %fd221;
	ld.global.f64 	%fd223, [%rd22+48];
	fma.rn.f64 	%fd224, %fd221, %fd223, %fd220;
	ld.global.f64 	%fd225, [%rd21+56];
	add.f64 	%fd509, %fd222, %fd225;
	ld.global.f64 	%fd226, [%rd22+56];
	fma.rn.f64 	%fd510, %fd225, %fd226, %fd224;
	add.s32 	%r182, %r182, 8;
$L__BB2_75:
	and.b32  	%r68, %r41, 7;
	setp.eq.s32 	%p12, %r68, 0;
	@%p12 bra 	$L__BB2_82;
	add.s16 	%rs12, %rs19, 2;
	cvt.u32.u16 	%r69, %rs12;
	and.b32  	%r70, %r69, 7;
	and.b32  	%r44, %r69, 3;
	add.s32 	%r71, %r70, -1;
	setp.lt.u32 	%p13, %r71, 3;
	@%p13 bra 	$L__BB2_78;
	mul.wide.s32 	%rd23, %r182, 8;
	add.s64 	%rd24, %rd4, %rd23;
	ld.global.f64 	%fd228, [%rd24];
	add.f64 	%fd229, %fd509, %fd228;
	add.s64 	%rd25, %rd3, %rd23;
	ld.global.f64 	%fd230, [%rd25];
	fma.rn.f64 	%fd231, %fd228, %fd230, %fd510;
	ld.global.f64 	%fd232, [%rd24+8];
	add.f64 	%fd233, %fd229, %fd232;
	ld.global.f64 	%fd234, [%rd25+8];
	fma.rn.f64 	%fd235, %fd232, %fd234, %fd231;
	ld.global.f64 	%fd236, [%rd24+16];
	add.f64 	%fd237, %fd233, %fd236;
	ld.global.f64 	%fd238, [%rd25+16];
	fma.rn.f64 	%fd239, %fd236, %fd238, %fd235;
	ld.global.f64 	%fd240, [%rd24+24];
	add.f64 	%fd509, %fd237, %fd240;
	ld.global.f64 	%fd241, [%rd25+24];
	fma.rn.f64 	%fd510, %fd240, %fd241, %fd239;
	add.s32 	%r182, %r182, 4;
$L__BB2_78:
	setp.eq.s32 	%p14, %r44, 0;
	@%p14 bra 	$L__BB2_82;
	mul.wide.s32 	%rd26, %r182, 8;
	add.s64 	%rd11, %rd4, %rd26;
	ld.global.f64 	%fd242, [%rd11];
	add.f64 	%fd509, %fd509, %fd242;
	add.s64 	%rd12, %rd3, %rd26;
	ld.global.f64 	%fd243, [%rd12];
	fma.rn.f64 	%fd510, %fd242, %fd243, %fd510;
	setp.eq.s32 	%p15, %r44, 1;
	@%p15 bra 	$L__BB2_82;
	ld.global.f64 	%fd244, [%rd11+8];
	add.f64 	%fd509, %fd509, %fd244;
	ld.global.f64 	%fd245, [%rd12+8];
	fma.rn.f64 	%fd510, %fd244, %fd245, %fd510;
	setp.eq.s32 	%p16, %r44, 2;
	@%p16 bra 	$L__BB2_82;
	ld.global.f64 	%fd246, [%rd11+16];
	add.f64 	%fd509, %fd509, %fd246;
	ld.global.f64 	%fd247, [%rd12+16];
	fma.rn.f64 	%fd510, %fd246, %fd247, %fd510;
$L__BB2_82:
	setp.lt.s32 	%p17, %r3, 0;
	setp.eq.s32 	%p18, %r4, 1062207488;
	{
	.reg .b32 %temp; 
	mov.b64 	{%temp, %r51}, %fd510;
	}
	abs.f64 	%fd123, %fd510;
	{ // callseq 2, 0
	.param .b64 param0;
	st.param.f64 	[param0], %fd123;
	.param .b64 param1;
	st.param.f64 	[param1], 0d4000000000000000;
	.param .b64 retval0;
	call.uni (retval0), 
	__internal_accurate_pow, 
	(
	param0, 
	param1
	);
	ld.param.f64 	%fd248, [retval0];
	} // callseq 2
	setp.lt.s32 	%p20, %r51, 0;
	neg.f64 	%fd250, %fd248;
	selp.f64 	%fd251, %fd250, %fd248, %p18;
	selp.f64 	%fd252, %fd251, %fd248, %p20;
	setp.eq.f64 	%p21, %fd510, 0d0000000000000000;
	selp.b32 	%r72, %r51, 0, %p18;
	or.b32  	%r73, %r72, 2146435072;
	selp.b32 	%r74, %r73, %r72, %p17;
	mov.b32 	%r75, 0;
	mov.b64 	%fd253, {%r75, %r74};
	selp.f64 	%fd511, %fd253, %fd252, %p21;
	add.f64 	%fd254, %fd510, 0d4000000000000000;
	{
	.reg .b32 %temp; 
	mov.b64 	{%temp, %r76}, %fd254;
	}
	and.b32  	%r77, %r76, 2146435072;
	setp.ne.s32 	%p22, %r77, 2146435072;
	@%p22 bra 	$L__BB2_87;
	setp.num.f64 	%p23, %fd510, %fd510;
	@%p23 bra 	$L__BB2_85;
	mov.f64 	%fd255, 0d4000000000000000;
	add.rn.f64 	%fd511, %fd510, %fd255;
	bra.uni 	$L__BB2_87;
$L__BB2_85:
	setp.neu.f64 	%p24, %fd123, 0d7FF0000000000000;
	@%p24 bra 	$L__BB2_87;
	setp.lt.s32 	%p25, %r51, 0;
	selp.b32 	%r78, %r6, %r5, %p1;
	selp.b32 	%r79, %r78, %r5, %p25;
	mov.b32 	%r80, 0;
	mov.b64 	%fd511, {%r80, %r79};
$L__BB2_87:
	setp.eq.f64 	%p26, %fd510, 0d3FF0000000000000;
	selp.f64 	%fd256, 0d3FF0000000000000, %fd511, %p26;
	mov.f64 	%fd257, 0d3FF0000000000000;
	sub.f64 	%fd258, %fd257, %fd509;
	mul.f64 	%fd259, %fd509, %fd258;
	div.rn.f64 	%fd260, %fd256, %fd259;
	mov.f64 	%fd261, 0d0000000000000000;
	sub.f64 	%fd128, %fd261, %fd260;
	ld.global.f64 	%fd262, [%rd1+8];
	setp.geu.f64 	%p27, %fd128, %fd262;
	@%p27 bra 	$L__BB2_89;
	mul.wide.s32 	%rd27, %r169, 8;
	add.s64 	%rd28, %rd2, %rd27;
	ld.global.f64 	%fd263, [%rd28];
	ld.global.f64 	%fd264, [%rd30];
	st.global.f64 	[%rd1+8], %fd128;
	sub.f64 	%fd265, %fd263, %fd264;
	st.global.f64 	[%rd1], %fd265;
$L__BB2_89:
	add.s32 	%r169, %r169, 1;
	setp.lt.s32 	%p28, %r169, %r55;
	add.s32 	%r177, %r177, 1;
	add.s16 	%rs20, %rs20, 1;
	add.s16 	%rs19, %rs19, 1;
	@%p28 bra 	$L__BB2_3;
$L__BB2_90:
	ret;

}
	// .globl	_ZN3cub18CUB_300001_SM_10006detail11EmptyKernelIvEEvv
.visible .entry _ZN3cub18CUB_300001_SM_10006detail11EmptyKernelIvEEvv()
{


	ret;

}
	// .globl	_ZN3cub18CUB_300001_SM_10006detail8for_each13static_kernelINS2_12policy_hub_t12policy_500_tEmN6thrust24THRUST_300001_SM_1000_NS8cuda_cub20__uninitialized_fill7functorINS7_10device_ptrIdEEdEEEEvT0_T1_
.visible .entry _ZN3cub18CUB_300001_SM_10006detail8for_each13static_kernelINS2_12policy_hub_t12policy_500_tEmN6thrust24THRUST_300001_SM_1000_NS8cuda_cub20__uninitialized_fill7functorINS7_10device_ptrIdEEdEEEEvT0_T1_(
	.param .u64 _ZN3cub18CUB_300001_SM_10006detail8for_each13static_kernelINS2_12policy_hub_t12policy_500_tEmN6thrust24THRUST_300001_SM_1000_NS8cuda_cub20__uninitialized_fill7functorINS7_10device_ptrIdEEdEEEEvT0_T1__param_0,
	.param .align 8 .b8 _ZN3cub18CUB_300001_SM_10006detail8for_each13static_kernelINS2_12policy_hub_t12policy_500_tEmN6thrust24THRUST_300001_SM_1000_NS8cuda_cub20__uninitialized_fill7functorINS7_10device_ptrIdEEdEEEEvT0_T1__param_1[16]
)
.maxntid 256
{
	.reg .pred 	%p<4>;
	.reg .b32 	%r<5>;
	.reg .b64 	%rd<16>;
	.reg .b64 	%fd<3>;

	ld.param.f64 	%fd2, [_ZN3cub18CUB_300001_SM_10006detail8for_each13static_kernelINS2_12policy_hub_t12policy_500_tEmN6thrust24THRUST_300001_SM_1000_NS8cuda_cub20__uninitialized_fill7functorINS7_10device_ptrIdEEdEEEEvT0_T1__param_1+8];
	ld.param.u64 	%rd4, [_ZN3cub18CUB_300001_SM_10006detail8for_each13static_kernelINS2_12policy_hub_t12policy_500_tEmN6thrust24THRUST_300001_SM_1000_NS8cuda_cub20__uninitialized_fill7functorINS7_10device_ptrIdEEdEEEEvT0_T1__param_1];
	ld.param.u64 	%rd5, [_ZN3cub18CUB_300001_SM_10006detail8for_each13static_kernelINS2_12policy_hub_t12policy_500_tEmN6thrust24THRUST_300001_SM_1000_NS8cuda_cub20__uninitialized_fill7functorINS7_10device_ptrIdEEdEEEEvT0_T1__param_0];
	mov.u32 	%r2, %ctaid.x;
	mul.wide.u32 	%rd1, %r2, 512;
	sub.s64 	%rd2, %rd5, %rd1;
	setp.lt.u64 	%p1, %rd2, 512;
	@%p1 bra 	$L__BB4_2;
	mov.u32 	%r4, %tid.x;
	cvta.to.global.u64 	%rd11, %rd4;
	cvt.u64.u32 	%rd12, %r4;
	add.s64 	%rd13, %rd1, %rd12;
	shl.b64 	%rd14, %rd13, 3;
	add.s64 	%rd15, %rd11, %rd14;
	st.global.f64 	[%rd15], %fd2;
	st.global.f64 	[%rd15+2048], %fd2;
	bra.uni 	$L__BB4_6;
$L__BB4_2:
	cvta.to.global.u64 	%rd6, %rd4;
	mov.u32 	%r1, %tid.x;
	cvt.u64.u32 	%rd7, %r1;
	setp.le.u64 	%p2, %rd2, %rd7;
	add.s64 	%rd8, %rd1, %rd7;
	shl.b64 	%rd9, %rd8, 3;
	add.s64 	%rd3, %rd6, %rd9;
	@%p2 bra 	$L__BB4_4;
	st.global.f64 	[%rd3], %fd2;
$L__BB4_4:
	add.s32 	%r3, %r1, 256;
	cvt.u64.u32 	%rd10, %r3;
	setp.le.u64 	%p3, %rd2, %rd10;
	@%p3 bra 	$L__BB4_6;
	st.global.f64 	[%rd3+2048], %fd2;
$L__BB4_6:
	ret;

}
.func  (.param .b64 func_retval0) __internal_accurate_pow(
	.param .b64 __internal_accurate_pow_param_0,
	.param .b64 __internal_accurate_pow_param_1
)
{
	.reg .pred 	%p<8>;
	.reg .b32 	%r<49>;
	.reg .b32 	%f<3>;
	.reg .b64 	%fd<109>;

	ld.param.f64 	%fd10, [__internal_accurate_pow_param_0];
	ld.param.f64 	%fd11, [__internal_accurate_pow_param_1];
	{
	.reg .b32 %temp; 
	mov.b64 	{%temp, %r46}, %fd10;
	}
	{
	.reg .b32 %temp; 
	mov.b64 	{%r45, %temp}, %fd10;
	}
	shr.u32 	%r47, %r46, 20;
	setp.gt.u32 	%p1, %r46, 1048575;
	@%p1 bra 	$L__BB5_2;
	mul.f64 	%fd12, %fd10, 0d4350000000000000;
	{
	.reg .b32 %temp; 
	mov.b64 	{%temp, %r46}, %fd12;
	}
	{
	.reg .b32 %temp; 
	mov.b64 	{%r45, %temp}, %fd12;
	}
	shr.u32 	%r16, %r46, 20;
	add.s32 	%r47, %r16, -54;
$L__BB5_2:
	add.s32 	%r48, %r47, -1023;
	and.b32  	%r17, %r46, -2146435073;
	or.b32  	%r18, %r17, 1072693248;
	mov.b64 	%fd107, {%r45, %r18};
	setp.lt.u32 	%p2, %r18, 1073127583;
	@%p2 bra 	$L__BB5_4;
	{
	.reg .b32 %temp; 
	mov.b64 	{%r19, %temp}, %fd107;
	}
	{
	.reg .b32 %temp; 
	mov.b64 	{%temp, %r20}, %fd107;
	}
	add.s32 	%r21, %r20, -1048576;
	mov.b64 	%fd107, {%r19, %r21};
	add.s32 	%r48, %r47, -1022;
$L__BB5_4:
	add.f64 	%fd13, %fd107, 0dBFF0000000000000;
	add.f64 	%fd14, %fd107, 0d3FF0000000000000;
	rcp.approx.ftz.f64 	%fd15, %fd14;
	neg.f64 	%fd16, %fd14;
	fma.rn.f64 	%fd17, %fd16, %fd15, 0d3FF0000000000000;
	fma.rn.f64 	%fd18, %fd17, %fd17, %fd17;
	fma.rn.f64 	%fd19, %fd18, %fd15, %fd15;
	mul.f64 	%fd20, %fd13, %fd19;
	fma.rn.f64 	%fd21, %fd13, %fd19, %fd20;
	mul.f64 	%fd22, %fd21, %fd21;
	fma.rn.f64 	%fd23, %fd22, 0d3EB0F5FF7D2CAFE2, 0d3ED0F5D241AD3B5A;
	fma.rn.f64 	%fd24, %fd23, %fd22, 0d3EF3B20A75488A3F;
	fma.rn.f64 	%fd25, %fd24, %fd22, 0d3F1745CDE4FAECD5;
	fma.rn.f64 	%fd26, %fd25, %fd22, 0d3F3C71C7258A578B;
	fma.rn.f64 	%fd27, %fd26, %fd22, 0d3F6249249242B910;
	fma.rn.f64 	%fd28, %fd27, %fd22, 0d3F89999999999DFB;
	sub.f64 	%fd29, %fd13, %fd21;
	add.f64 	%fd30, %fd29, %fd29;
	neg.f64 	%fd31, %fd21;
	fma.rn.f64 	%fd32, %fd31, %fd13, %fd30;
	mul.f64 	%fd33, %fd19, %fd32;
	fma.rn.f64 	%fd34, %fd22, %fd28, 0d3FB5555555555555;
	mov.f64 	%fd35, 0d3FB5555555555555;
	sub.f64 	%fd36, %fd35, %fd34;
	fma.rn.f64 	%fd37, %fd22, %fd28, %fd36;
	add.f64 	%fd38, %fd37, 0dBC46A4CB00B9E7B0;
	add.f64 	%fd39, %fd34, %fd38;
	sub.f64 	%fd40, %fd34, %fd39;
	add.f64 	%fd41, %fd38, %fd40;
	mul.rn.f64 	%fd42, %fd21, %fd21;
	neg.f64 	%fd43, %fd42;
	fma.rn.f64 	%fd44, %fd21, %fd21, %fd43;
	{
	.reg .b32 %temp; 
	mov.b64 	{%r22, %temp}, %fd33;
	}
	{
	.reg .b32 %temp; 
	mov.b64 	{%temp, %r23}, %fd33;
	}
	add.s32 	%r24, %r23, 1048576;
	mov.b64 	%fd45, {%r22, %r24};
	fma.rn.f64 	%fd46, %fd21, %fd45, %fd44;
	mul.rn.f64 	%fd47, %fd42, %fd21;
	neg.f64 	%fd48, %fd47;
	fma.rn.f64 	%fd49, %fd42, %fd21, %fd48;
	fma.rn.f64 	%fd50, %fd42, %fd33, %fd49;
	fma.rn.f64 	%fd51, %fd46, %fd21, %fd50;
	mul.rn.f64 	%fd52, %fd39, %fd47;
	neg.f64 	%fd53, %fd52;
	fma.rn.f64 	%fd54, %fd39, %fd47, %fd53;
	fma.rn.f64 	%fd55, %fd39, %fd51, %fd54;
	fma.rn.f64 	%fd56, %fd41, %fd47, %fd55;
	add.f64 	%fd57, %fd52, %fd56;
	sub.f64 	%fd58, %fd52, %fd57;
	add.f64 	%fd59, %fd56, %fd58;
	add.f64 	%fd60, %fd21, %fd57;
	sub.f64 	%fd61, %fd21, %fd60;
	add.f64 	%fd62, %fd57, %fd61;
	add.f64 	%fd63, %fd59, %fd62;
	add.f64 	%fd64, %fd33, %fd63;
	add.f64 	%fd65, %fd60, %fd64;
	sub.f64 	%fd66, %fd60, %fd65;
	add.f64 	%fd67, %fd64, %fd66;
	xor.b32  	%r25, %r48, -2147483648;
	mov.b32 	%r26, 1127219200;
	mov.b64 	%fd68, {%r25, %r26};
	mov.b32 	%r27, -2147483648;
	mov.b64 	%fd69, {%r27, %r26};
	sub.f64 	%fd70, %fd68, %fd69;
	fma.rn.f64 	%fd71, %fd70, 0d3FE62E42FEFA39EF, %fd65;
	fma.rn.f64 	%fd72, %fd70, 0dBFE62E42FEFA39EF, %fd71;
	sub.f64 	%fd73, %fd72, %fd65;
	sub.f64 	%fd74, %fd67, %fd73;
	fma.rn.f64 	%fd75, %fd70, 0d3C7ABC9E3B39803F, %fd74;
	add.f64 	%fd76, %fd71, %fd75;
	sub.f64 	%fd77, %fd71, %fd76;
	add.f64 	%fd78, %fd75, %fd77;
	{
	.reg .b32 %temp; 
	mov.b64 	{%temp, %r28}, %fd11;
	}
	{
	.reg .b32 %temp; 
	mov.b64 	{%r29, %temp}, %fd11;
	}
	shl.b32 	%r30, %r28, 1;
	setp.gt.u32 	%p3, %r30, -33554433;
	and.b32  	%r31, %r28, -15728641;
	selp.b32 	%r32, %r31, %r28, %p3;
	mov.b64 	%fd79, {%r29, %r32};
	mul.rn.f64 	%fd80, %fd76, %fd79;
	neg.f64 	%fd81, %fd80;
	fma.rn.f64 	%fd82, %fd76, %fd79, %fd81;
	fma.rn.f64 	%fd83, %fd78, %fd79, %fd82;
	add.f64 	%fd4, %fd80, %fd83;
	sub.f64 	%fd84, %fd80, %fd4;
	add.f64 	%fd5, %fd83, %fd84;
	fma.rn.f64 	%fd85, %fd4, 0d3FF71547652B82FE, 0d4338000000000000;
	{
	.reg .b32 %temp; 
	mov.b64 	{%r13, %temp}, %fd85;
	}
	mov.f64 	%fd86, 0dC338000000000000;
	add.rn.f64 	%fd87, %fd85, %fd86;
	fma.rn.f64 	%fd88, %fd87, 0dBFE62E42FEFA39EF, %fd4;
	fma.rn.f64 	%fd89, %fd87, 0dBC7ABC9E3B39803F, %fd88;
	fma.rn.f64 	%fd90, %fd89, 0d3E5ADE1569CE2BDF, 0d3E928AF3FCA213EA;
	fma.rn.f64 	%fd91, %fd90, %fd89, 0d3EC71DEE62401315;
	fma.rn.f64 	%fd92, %fd91, %fd89, 0d3EFA01997C89EB71;
	fma.rn.f64 	%fd93, %fd92, %fd89, 0d3F2A01A014761F65;
	fma.rn.f64 	%fd94, %fd93, %fd89, 0d3F56C16C1852B7AF;
	fma.rn.f64 	%fd95, %fd94, %fd89, 0d3F81111111122322;
	fma.rn.f64 	%fd96, %fd95, %fd89, 0d3FA55555555502A1;
	fma.rn.f64 	%fd97, %fd96, %fd89, 0d3FC5555555555511;
	fma.rn.f64 	%fd98, %fd97, %fd89, 0d3FE000000000000B;
	fma.rn.f64 	%fd99, %fd98, %fd89, 0d3FF0000000000000;
	fma.rn.f64 	%fd100, %fd99, %fd89, 0d3FF0000000000000;
	{
	.reg .b32 %temp; 
	mov.b64 	{%r14, %temp}, %fd100;
	}
	{
	.reg .b32 %temp; 
	mov.b64 	{%temp, %r15}, %fd100;
	}
	shl.b32 	%r33, %r13, 20;
	add.s32 	%r34, %r33, %r15;
	mov.b64 	%fd108, {%r14, %r34};
	{
	.reg .b32 %temp; 
	mov.b64 	{%temp, %r35}, %fd4;
	}
	mov.b32 	%f2, %r35;
	abs.f32 	%f1, %f2;
	setp.lt.f32 	%p4, %f1, 0f4086232B;
	@%p4 bra 	$L__BB5_7;
	setp.lt.f64 	%p5, %fd4, 0d0000000000000000;
	add.f64 	%fd101, %fd4, 0d7FF0000000000000;
	selp.f64 	%fd108, 0d0000000000000000, %fd101, %p5;
	setp.geu.f32 	%p6, %f1, 0f40874800;
	@%p6 bra 	$L__BB5_7;
	shr.u32 	%r36, %r13, 31;
	add.s32 	%r37, %r13, %r36;
	shr.s32 	%r38, %r37, 1;
	shl.b32 	%r39, %r38, 20;
	add.s32 	%r40, %r15, %r39;
	mov.b64 	%fd102, {%r14, %r40};
	sub.s32 	%r41, %r13, %r38;
	shl.b32 	%r42, %r41, 20;
	add.s32 	%r43, %r42, 1072693248;
	mov.b32 	%r44, 0;
	mov.b64 	%fd103, {%r44, %r43};
	mul.f64 	%fd108, %fd103, %fd102;
$L__BB5_7:
	abs.f64 	%fd104, %fd108;
	setp.eq.f64 	%p7, %fd104, 0d7FF0000000000000;
	fma.rn.f64 	%fd105, %fd108, %fd5, %fd108;
	selp.f64 	%fd106, %fd108, %fd105, %p7;
	st.param.f64 	[func_retval0], %fd106;
	ret;

}


// ===== COMPILED SASS (sm_100) =====

	.target	sm_100

	.elftype	@"ET_EXEC"


//--------------------- .note.nv.tkinfo           --------------------------
	.section	.note.nv.tkinfo,"",@"SHT_NOTE"
	.sectionflags	@"SHF_NOTE_NV_TKINFO"
	.tkinfo
        /*0018*/ 	.word	0x00000002
        /*0030*/ 	.string	""
        /*0030*/ 	.string	"ptxas"
        /*0030*/ 	.string	"Cuda compilation tools, release 13.0, V13.0.88"
        /*0030*/ 	.string	"Build cuda_13.0.r13.0/compiler.36424714_0"
        /*0030*/ 	.string	"-arch sm_100 -m 64 "



//--------------------- .note.nv.cuinfo           --------------------------
	.section	.note.nv.cuinfo,"",@"SHT_NOTE"
	.sectionflags	@"SHF_NOTE_NV_CUINFO"
        /*0018*/ 	.short	0x0002
        /*001a*/ 	.short	0x0064
        /*001c*/ 	.short	0x0082
	.zero		2


//--------------------- .nv.info                  --------------------------
	.section	.nv.info,"",@"SHT_CUDA_INFO"
	.align	4


	//----- nvinfo : EIATTR_REGCOUNT
	.align		4
        /*0000*/ 	.byte	0x04, 0x2f
        /*0002*/ 	.short	(.L_44 - .L_43)
	.align		4
.L_43:
        /*0004*/ 	.word	index@(_Z17weight_sum_kernelPKdPdi)
        /*0008*/ 	.word	0x0000001e


	//----- nvinfo : EIATTR_FRAME_SIZE
	.align		4
.L_44:
        /*000c*/ 	.byte	0x04, 0x11
        /*000e*/ 	.short	(.L_46 - .L_45)
	.align		4
.L_45:
        /*0010*/ 	.word	index@($_Z17weight_sum_kernelPKdPdi$__internal_accurate_pow)
        /*0014*/ 	.word	0x00000000


	//----- nvinfo : EIATTR_FRAME_SIZE
	.align		4
.L_46:
        /*0018*/ 	.byte	0x04, 0x11
        /*001a*/ 	.short	(.L_48 - .L_47)
	.align		4
.L_47:
        /*001c*/ 	.word	index@(_Z17weight_sum_kernelPKdPdi)
        /*0020*/ 	.word	0x00000000


	//----- nvinfo : EIATTR_REGCOUNT
	.align		4
.L_48:
        /*0024*/ 	.byte	0x04, 0x2f
        /*0026*/ 	.short	(.L_50 - .L_49)
	.align		4
.L_49:
        /*0028*/ 	.word	index@(_Z14compute_weightPKdPddi)
        /*002c*/ 	.word	0x0000001e


	//----- nvinfo : EIATTR_FRAME_SIZE
	.align		4
.L_50:
        /*0030*/ 	.byte	0x04, 0x11
        /*0032*/ 	.short	(.L_52 - .L_51)
	.align		4
.L_51:
        /*0034*/ 	.word	index@($_Z14compute_weightPKdPddi$__internal_accurate_pow)
        /*0038*/ 	.word	0x00000000


	//----- nvinfo : EIATTR_FRAME_SIZE
	.align		4
.L_52:
        /*003c*/ 	.byte	0x04, 0x11
        /*003e*/ 	.short	(.L_54 - .L_53)
	.align		4
.L_53:
        /*0040*/ 	.word	index@(_Z14compute_weightPKdPddi)
        /*0044*/ 	.word	0x00000000


	//----- nvinfo : EIATTR_REGCOUNT
	.align		4
.L_54:
        /*0048*/ 	.byte	0x04, 0x2f
        /*004a*/ 	.short	(.L_56 - .L_55)
	.align		4
.L_55:
        /*004c*/ 	.word	index@(_Z10bls_kernelPKdS0_S0_iP9BlsResult)
        /*0050*/ 	.word	0x00000032


	//----- nvinfo : EIATTR_FRAME_SIZE
	.align		4
.L_56:
        /*0054*/ 	.byte	0x04, 0x11
        /*0056*/ 	.short	(.L_58 - .L_57)
	.align		4
.L_57:
        /*0058*/ 	.word	index@($_Z10bls_kernelPKdS0_S0_iP9BlsResult$__internal_accurate_pow)
        /*005c*/ 	.word	0x00000000


	//----- nvinfo : EIATTR_FRAME_SIZE
	.align		4
.L_58:
        /*0060*/ 	.byte	0x04, 0x11
        /*0062*/ 	.short	(.L_60 - .L_59)
	.align		4
.L_59:
        /*0064*/ 	.word	index@($__internal_0_$__cuda_sm20_div_rn_f64_full)
        /*0068*/ 	.word	0x00000000


	//----- nvinfo : EIATTR_FRAME_SIZE
	.align		4
.L_60:
        /*006c*/ 	.byte	0x04, 0x11
        /*006e*/ 	.short	(.L_62 - .L_61)
	.align		4
.L_61:
        /*0070*/ 	.word	index@(_Z10bls_kernelPKdS0_S0_iP9BlsResult)
        /*0074*/ 	.word	0x00000000


	//----- nvinfo : EIATTR_REGCOUNT
	.align		4
.L_62:
        /*0078*/ 	.byte	0x04, 0x2f
        /*007a*/ 	.short	(.L_64 - .L_63)
	.align		4
.L_63:
        /*007c*/ 	.word	index@(_ZN3cub18CUB_300001_SM_10006detail11EmptyKernelIvEEvv)
        /*0080*/ 	.word	0x00000004


	//----- nvinfo : EIATTR_FRAME_SIZE
	.align		4
.L_64:
        /*0084*/ 	.byte	0x04, 0x11
        /*0086*/ 	.short	(.L_66 - .L_65)
	.align		4
.L_65:
        /*0088*/ 	.word	index@(_ZN3cub18CUB_300001_SM_10006detail11EmptyKernelIvEEvv)
        /*008c*/ 	.word	0x00000000


	//----- nvinfo : EIATTR_REGCOUNT
	.align		4
.L_66:
        /*0090*/ 	.byte	0x04, 0x2f
        /*0092*/ 	.short	(.L_68 - .L_67)
	.align		4
.L_67:
        /*0094*/ 	.word	index@(_ZN3cub18CUB_300001_SM_10006detail8for_each13static_kernelINS2_12policy_hub_t12policy_500_tEmN6thrust24THRUST_300001_SM_1000_NS8cuda_cub20__uninitialized_fill7functorINS7_10device_ptrIdEEdEEEEvT0_T1_)
        /*0098*/ 	.word	0x00000009


	//----- nvinfo : EIATTR_FRAME_SIZE
	.align		4
.L_68:
        /*009c*/ 	.byte	0x04, 0x11
        /*009e*/ 	.short	(.L_70 - .L_69)
	.align		4
.L_69:
        /*00a0*/ 	.word	index@(_ZN3cub18CUB_300001_SM_10006detail8for_each13static_kernelINS2_12policy_hub_t12policy_500_tEmN6thrust24THRUST_300001_SM_1000_NS8cuda_cub20__uninitialized_fill7functorINS7_10device_ptrIdEEdEEEEvT0_T1_)
        /*00a4*/ 	.word	0x00000000


	//----- nvinfo : EIATTR_MIN_STACK_SIZE
	.align		4
.L_70:
        /*00a8*/ 	.byte	0x04, 0x12
        /*00aa*/ 	.short	(.L_72 - .L_71)
	.align		4
.L_71:
        /*00ac*/ 	.word	index@(_ZN3cub18CUB_300001_SM_10006detail8for_each13static_kernelINS2_12policy_hub_t12policy_500_tEmN6thrust24THRUST_300001_SM_1000_NS8cuda_cub20__uninitialized_fill7functorINS7_10device_ptrIdEEdEEEEvT0_T1_)
        /*00b0*/ 	.word	0x00000000


	//----- nvinfo : EIATTR_MIN_STACK_SIZE
	.align		4
.L_72:
        /*00b4*/ 	.byte	0x04, 0x12
        /*00b6*/ 	.short	(.L_74 - .L_73)
	.align		4
.L_73:
        /*00b8*/ 	.word	index@(_ZN3cub18CUB_300001_SM_10006detail11EmptyKernelIvEEvv)
        /*00bc*/ 	.word	0x00000000


	//----- nvinfo : EIATTR_MIN_STACK_SIZE
	.align		4
.L_74:
        /*00c0*/ 	.byte	0x04, 0x12
        /*00c2*/ 	.short	(.L_76 - .L_75)
	.align		4
.L_75:
        /*00c4*/ 	.word	index@(_Z10bls_kernelPKdS0_S0_iP9BlsResult)
        /*00c8*/ 	.word	0x00000000


	//----- nvinfo : EIATTR_MIN_STACK_SIZE
	.align		4
.L_76:
        /*00cc*/ 	.byte	0x04, 0x12
        /*00ce*/ 	.short	(.L_78 - .L_77)
	.align		4
.L_77:
        /*00d0*/ 	.word	index@(_Z14compute_weightPKdPddi)
        /*00d4*/ 	.word	0x00000000


	//----- nvinfo : EIATTR_MIN_STACK_SIZE
	.align		4
.L_78:
        /*00d8*/ 	.byte	0x04, 0x12
        /*00da*/ 	.short	(.L_80 - .L_79)
	.align		4
.L_79:
        /*00dc*/ 	.word	index@(_Z17weight_sum_kernelPKdPdi)
        /*00e0*/ 	.word	0x00000000
.L_80:


//--------------------- .nv.compat                --------------------------
	.section	.nv.compat,"",@"SHT_CUDA_COMPAT_INFO"
	.align	4
        /*0000*/ 	.byte	0x02, 0x09, 0x00, 0x00, 0x02, 0x02, 0x01, 0x00, 0x02, 0x05, 0x05, 0x00, 0x03, 0x07, 0x01, 0x01
        /*0010*/ 	.byte	0x02, 0x03, 0x00, 0x00, 0x02, 0x06, 0x01, 0x00, 0x04, 0x0b, 0x08, 0x00, 0x01, 0x00, 0x00, 0x00
        /*0020*/ 	.byte	0x00, 0x00, 0x00, 0x00


//--------------------- .nv.info._ZN3cub18CUB_300001_SM_10006detail8for_each13static_kernelINS2_12policy_hub_t12policy_500_tEmN6thrust24THRUST_300001_SM_1000_NS8cuda_cub20__uninitialized_fill7functorINS7_10device_ptrIdEEdEEEEvT0_T1_ --------------------------
	.section	.nv.info._ZN3cub18CUB_300001_SM_10006detail8for_each13static_kernelINS2_12policy_hub_t12policy_500_tEmN6thrust24THRUST_300001_SM_1000_NS8cuda_cub20__uninitialized_fill7functorINS7_10device_ptrIdEEdEEEEvT0_T1_,"",@"SHT_CUDA_INFO"
	.sectionflags	@""
	.align	4


	//----- nvinfo : EIATTR_CUDA_API_VERSION
	.align		4
        /*0000*/ 	.byte	0x04, 0x37
        /*0002*/ 	.short	(.L_82 - .L_81)
.L_81:
        /*0004*/ 	.word	0x00000082


	//----- nvinfo : EIATTR_KPARAM_INFO
	.align		4
.L_82:
        /*0008*/ 	.byte	0x04, 0x17
        /*000a*/ 	.short	(.L_84 - .L_83)
.L_83:
        /*000c*/ 	.word	0x00000000
        /*0010*/ 	.short	0x0001
        /*0012*/ 	.short	0x0008
        /*0014*/ 	.byte	0x00, 0xf0, 0x41, 0x00


	//----- nvinfo : EIATTR_KPARAM_INFO
	.align		4
.L_84:
        /*0018*/ 	.byte	0x04, 0x17
        /*001a*/ 	.short	(.L_86 - .L_85)
.L_85:
        /*001c*/ 	.word	0x00000000
        /*0020*/ 	.short	0x0000
        /*0022*/ 	.short	0x0000
        /*0024*/ 	.byte	0x00, 0xf0, 0x21, 0x00


	//----- nvinfo : EIATTR_SPARSE_MMA_MASK
	.align		4
.L_86:
        /*0028*/ 	.byte	0x03, 0x50
        /*002a*/ 	.short	0x0000


	//----- nvinfo : EIATTR_MAXREG_COUNT
	.align		4
        /*002c*/ 	.byte	0x03, 0x1b
        /*002e*/ 	.short	0x00ff


	//----- nvinfo : EIATTR_MERCURY_ISA_VERSION
	.align		4
        /*0030*/ 	.byte	0x03, 0x5f
        /*0032*/ 	.short	0x0101


	//----- nvinfo : EIATTR_VRC_CTA_INIT_COUNT
	.align		4
        /*0034*/ 	.byte	0x02, 0x4a
	.zero		1
	.zero		1


	//----- nvinfo : EIATTR_EXIT_INSTR_OFFSETS
	.align		4
        /*0038*/ 	.byte	0x04, 0x1c
        /*003a*/ 	.short	(.L_88 - .L_87)


	//   ....[0]....
.L_87:
        /*003c*/ 	.word	0x00000130


	//   ....[1]....
        /*0040*/ 	.word	0x00000230


	//   ....[2]....
        /*0044*/ 	.word	0x00000260


	//----- nvinfo : EIATTR_MAX_THREADS
	.align		4
.L_88:
        /*0048*/ 	.byte	0x04, 0x05
        /*004a*/ 	.short	(.L_90 - .L_89)
.L_89:
        /*004c*/ 	.word	0x00000100
        /*0050*/ 	.word	0x00000001
        /*0054*/ 	.word	0x00000001


	//----- nvinfo : EIATTR_CBANK_PARAM_SIZE
	.align		4
.L_90:
        /*0058*/ 	.byte	0x03, 0x19
        /*005a*/ 	.short	0x0018


	//----- nvinfo : EIATTR_PARAM_CBANK
	.align		4
        /*005c*/ 	.byte	0x04, 0x0a
        /*005e*/ 	.short	(.L_92 - .L_91)
	.align		4
.L_91:
        /*0060*/ 	.word	index@(.nv.constant0._ZN3cub18CUB_300001_SM_10006detail8for_each13static_kernelINS2_12policy_hub_t12policy_500_tEmN6thrust24THRUST_300001_SM_1000_NS8cuda_cub20__uninitialized_fill7functorINS7_10device_ptrIdEEdEEEEvT0_T1_)
        /*0064*/ 	.short	0x0380
        /*0066*/ 	.short	0x0018


	//----- nvinfo : EIATTR_SW_WAR
	.align		4
.L_92:
        /*0068*/ 	.byte	0x04, 0x36
        /*006a*/ 	.short	(.L_94 - .L_93)
.L_93:
        /*006c*/ 	.word	0x00000008
.L_94:


//--------------------- .nv.info._ZN3cub18CUB_300001_SM_10006detail11EmptyKernelIvEEvv --------------------------
	.section	.nv.info._ZN3cub18CUB_300001_SM_10006detail11EmptyKernelIvEEvv,"",@"SHT_CUDA_INFO"
	.sectionflags	@""
	.align	4


	//----- nvinfo : EIATTR_CUDA_API_VERSION
	.align		4
        /*0000*/ 	.byte	0x04, 0x37
        /*0002*/ 	.short	(.L_96 - .L_95)
.L_95:
        /*0004*/ 	.word	0x00000082


	//----- nvinfo : EIATTR_SPARSE_MMA_MASK
	.align		4
.L_96:
        /*0008*/ 	.byte	0x03, 0x50
        /*000a*/ 	.short	0x0000


	//----- nvinfo : EIATTR_MAXREG_COUNT
	.align		4
        /*000c*/ 	.byte	0x03, 0x1b
        /*000e*/ 	.short	0x00ff


	//----- nvinfo : EIATTR_MERCURY_ISA_VERSION
	.align		4
        /*0010*/ 	.byte	0x03, 0x5f
        /*0012*/ 	.short	0x0101


	//----- nvinfo : EIATTR_VRC_CTA_INIT_COUNT
	.align		4
        /*0014*/ 	.byte	0x02, 0x4a
	.zero		1
	.zero		1


	//----- nvinfo : EIATTR_EXIT_INSTR_OFFSETS
	.align		4
        /*0018*/ 	.byte	0x04, 0x1c
        /*001a*/ 	.short	(.L_98 - .L_97)


	//   ....[0]....
.L_97:
        /*001c*/ 	.word	0x00000010


	//----- nvinfo : EIATTR_SW_WAR
	.align		4
.L_98:
        /*0020*/ 	.byte	0x04, 0x36
        /*0022*/ 	.short	(.L_100 - .L_99)
.L_99:
        /*0024*/ 	.word	0x00000008
.L_100:


//--------------------- .nv.info._Z10bls_kernelPKdS0_S0_iP9BlsResult --------------------------
	.section	.nv.info._Z10bls_kernelPKdS0_S0_iP9BlsResult,"",@"SHT_CUDA_INFO"
	.sectionflags	@""
	.align	4


	//----- nvinfo : EIATTR_CUDA_API_VERSION
	.align		4
        /*0000*/ 	.byte	0x04, 0x37
        /*0002*/ 	.short	(.L_102 - .L_101)
.L_101:
        /*0004*/ 	.word	0x00000082


	//----- nvinfo : EIATTR_KPARAM_INFO
	.align		4
.L_102:
        /*0008*/ 	.byte	0x04, 0x17
        /*000a*/ 	.short	(.L_104 - .L_103)
.L_103:
        /*000c*/ 	.word	0x00000000
        /*0010*/ 	.short	0x0004
        /*0012*/ 	.short	0x0020
        /*0014*/ 	.byte	0x00, 0xf5, 0x21, 0x00


	//----- nvinfo : EIATTR_KPARAM_INFO
	.align		4
.L_104:
        /*0018*/ 	.byte	0x04, 0x17
        /*001a*/ 	.short	(.L_106 - .L_105)
.L_105:
        /*001c*/ 	.word	0x00000000
        /*0020*/ 	.short	0x0003
        /*0022*/ 	.short	0x0018
        /*0024*/ 	.byte	0x00, 0xf0, 0x11, 0x00


	//----- nvinfo : EIATTR_KPARAM_INFO
	.align		4
.L_106:
        /*0028*/ 	.byte	0x04, 0x17
        /*002a*/ 	.short	(.L_108 - .L_107)
.L_107:
        /*002c*/ 	.word	0x00000000
        /*0030*/ 	.short	0x0002
        /*0032*/ 	.short	0x0010
        /*0034*/ 	.byte	0x00, 0xf5, 0x21, 0x00


	//----- nvinfo : EIATTR_KPARAM_INFO
	.align		4
.L_108:
        /*0038*/ 	.byte	0x04, 0x17
        /*003a*/ 	.short	(.L_110 - .L_109)
.L_109:
        /*003c*/ 	.word	0x00000000
        /*0040*/ 	.short	0x0001
        /*0042*/ 	.short	0x0008
        /*0044*/ 	.byte	0x00, 0xf5, 0x21, 0x00


	//----- nvinfo : EIATTR_KPARAM_INFO
	.align		4
.L_110:
        /*0048*/ 	.byte	0x04, 0x17
        /*004a*/ 	.short	(.L_112 - .L_111)
.L_111:
        /*004c*/ 	.word	0x00000000
        /*0050*/ 	.short	0x0000
        /*0052*/ 	.short	0x0000
        /*0054*/ 	.byte	0x00, 0xf5, 0x21, 0x00


	//----- nvinfo : EIATTR_SPARSE_MMA_MASK
	.align		4
.L_112:
        /*0058*/ 	.byte	0x03, 0x50
        /*005a*/ 	.short	0x0000


	//----- nvinfo : EIATTR_MAXREG_COUNT
	.align		4
        /*005c*/ 	.byte	0x03, 0x1b
        /*005e*/ 	.short	0x00ff


	//----- nvinfo : EIATTR_MERCURY_ISA_VERSION
	.align		4
        /*0060*/ 	.byte	0x03, 0x5f
        /*0062*/ 	.short	0x0101


	//----- nvinfo : EIATTR_VRC_CTA_INIT_COUNT
	.align		4
        /*0064*/ 	.byte	0x02, 0x4a
	.zero		1
	.zero		1


	//----- nvinfo : EIATTR_EXIT_INSTR_OFFSETS
	.align		4
        /*0068*/ 	.byte	0x04, 0x1c
        /*006a*/ 	.short	(.L_114 - .L_113)


	//   ....[0]....
.L_113:
        /*006c*/ 	.word	0x00000090


	//   ....[1]....
        /*0070*/ 	.word	0x00001110


	//   ....[2]....
        /*0074*/ 	.word	0x00002ec0


	//----- nvinfo : EIATTR_CRS_STACK_SIZE
	.align		4
.L_114:
        /*0078*/ 	.byte	0x04, 0x1e
        /*007a*/ 	.short	(.L_116 - .L_115)
.L_115:
        /*007c*/ 	.word	0x00000000


	//----- nvinfo : EIATTR_CBANK_PARAM_SIZE
	.align		4
.L_116:
        /*0080*/ 	.byte	0x03, 0x19
        /*0082*/ 	.short	0x0028


	//----- nvinfo : EIATTR_PARAM_CBANK
	.align		4
        /*0084*/ 	.byte	0x04, 0x0a
        /*0086*/ 	.short	(.L_118 - .L_117)
	.align		4
.L_117:
        /*0088*/ 	.word	index@(.nv.constant0._Z10bls_kernelPKdS0_S0_iP9BlsResult)
        /*008c*/ 	.short	0x0380
        /*008e*/ 	.short	0x0028


	//----- nvinfo : EIATTR_SW_WAR
	.align		4
.L_118:
        /*0090*/ 	.byte	0x04, 0x36
        /*0092*/ 	.short	(.L_120 - .L_119)
.L_119:
        /*0094*/ 	.word	0x00000008
.L_120:


//--------------------- .nv.info._Z14compute_weightPKdPddi --------------------------
	.section	.nv.info._Z14compute_weightPKdPddi,"",@"SHT_CUDA_INFO"
	.sectionflags	@""
	.align	4


	//----- nvinfo : EIATTR_CUDA_API_VERSION
	.align		4
        /*0000*/ 	.byte	0x04, 0x37
        /*0002*/ 	.short	(.L_122 - .L_121)
.L_121:
        /*0004*/ 	.word	0x00000082


	//----- nvinfo : EIATTR_KPARAM_INFO
	.align		4
.L_122:
        /*0008*/ 	.byte	0x04, 0x17
        /*000a*/ 	.short	(.L_124 - .L_123)
.L_123:
        /*000c*/ 	.word	0x00000000
        /*0010*/ 	.short	0x0003
        /*0012*/ 	.short	0x0018
        /*0014*/ 	.byte	0x00, 0xf0, 0x11, 0x00


	//----- nvinfo : EIATTR_KPARAM_INFO
	.align		4
.L_124:
        /*0018*/ 	.byte	0x04, 0x17
        /*001a*/ 	.short	(.L_126 - .L_125)
.L_125:
        /*001c*/ 	.word	0x00000000
        /*0020*/ 	.short	0x0002
        /*0022*/ 	.short	0x0010
        /*0024*/ 	.byte	0x00, 0xf0, 0x21, 0x00


	//----- nvinfo : EIATTR_KPARAM_INFO
	.align		4
.L_126:
        /*0028*/ 	.byte	0x04, 0x17
        /*002a*/ 	.short	(.L_128 - .L_127)
.L_127:
        /*002c*/ 	.word	0x00000000
        /*0030*/ 	.short	0x0001
        /*0032*/ 	.short	0x0008
        /*0034*/ 	.byte	0x00, 0xf5, 0x21, 0x00


	//----- nvinfo : EIATTR_KPARAM_INFO
	.align		4
.L_128:
        /*0038*/ 	.byte	0x04, 0x17
        /*003a*/ 	.short	(.L_130 - .L_129)
.L_129:
        /*003c*/ 	.word	0x00000000
        /*0040*/ 	.short	0x0000
        /*0042*/ 	.short	0x0000
        /*0044*/ 	.byte	0x00, 0xf5, 0x21, 0x00


	//----- nvinfo : EIATTR_SPARSE_MMA_MASK
	.align		4
.L_130:
        /*0048*/ 	.byte	0x03, 0x50
        /*004a*/ 	.short	0x0000


	//----- nvinfo : EIATTR_MAXREG_COUNT
	.align		4
        /*004c*/ 	.byte	0x03, 0x1b
        /*004e*/ 	.short	0x00ff


	//----- nvinfo : EIATTR_MERCURY_ISA_VERSION
	.align		4
        /*0050*/ 	.byte	0x03, 0x5f
        /*0052*/ 	.short	0x0101


	//----- nvinfo : EIATTR_VRC_CTA_INIT_COUNT
	.align		4
        /*0054*/ 	.byte	0x02, 0x4a
	.zero		1
	.zero		1


	//----- nvinfo : EIATTR_EXIT_INSTR_OFFSETS
	.align		4
        /*0058*/ 	.byte	0x04, 0x1c
        /*005a*/ 	.short	(.L_132 - .L_131)


	//   ....[0]....
.L_131:
        /*005c*/ 	.word	0x00000070


	//   ....[1]....
        /*0060*/ 	.word	0x00000280


	//----- nvinfo : EIATTR_CRS_STACK_SIZE
	.align		4
.L_132:
        /*0064*/ 	.byte	0x04, 0x1e
        /*0066*/ 	.short	(.L_134 - .L_133)
.L_133:
        /*0068*/ 	.word	0x00000000


	//----- nvinfo : EIATTR_CBANK_PARAM_SIZE
	.align		4
.L_134:
        /*006c*/ 	.byte	0x03, 0x19
        /*006e*/ 	.short	0x001c


	//----- nvinfo : EIATTR_PARAM_CBANK
	.align		4
        /*0070*/ 	.byte	0x04, 0x0a
        /*0072*/ 	.short	(.L_136 - .L_135)
	.align		4
.L_135:
        /*0074*/ 	.word	index@(.nv.constant0._Z14compute_weightPKdPddi)
        /*0078*/ 	.short	0x0380
        /*007a*/ 	.short	0x001c


	//----- nvinfo : EIATTR_SW_WAR
	.align		4
.L_136:
        /*007c*/ 	.byte	0x04, 0x36
        /*007e*/ 	.short	(.L_138 - .L_137)
.L_137:
        /*0080*/ 	.word	0x00000008
.L_138:


//--------------------- .nv.info._Z17weight_sum_kernelPKdPdi --------------------------
	.section	.nv.info._Z17weight_sum_kernelPKdPdi,"",@"SHT_CUDA_INFO"
	.sectionflags	@""
	.align	4


	//----- nvinfo : EIATTR_CUDA_API_VERSION
	.align		4
        /*0000*/ 	.byte	0x04, 0x37
        /*0002*/ 	.short	(.L_140 - .L_139)
.L_139:
        /*0004*/ 	.word	0x00000082


	//----- nvinfo : EIATTR_KPARAM_INFO
	.align		4
.L_140:
        /*0008*/ 	.byte	0x04, 0x17
        /*000a*/ 	.short	(.L_142 - .L_141)
.L_141:
        /*000c*/ 	.word	0x00000000
        /*0010*/ 	.short	0x0002
        /*0012*/ 	.short	0x0010
        /*0014*/ 	.byte	0x00, 0xf0, 0x11, 0x00


	//----- nvinfo : EIATTR_KPARAM_INFO
	.align		4
.L_142:
        /*0018*/ 	.byte	0x04, 0x17
        /*001a*/ 	.short	(.L_144 - .L_143)
.L_143:
        /*001c*/ 	.word	0x00000000
        /*0020*/ 	.short	0x0001
        /*0022*/ 	.short	0x0008
        /*0024*/ 	.byte	0x00, 0xf5, 0x21, 0x00


	//----- nvinfo : EIATTR_KPARAM_INFO
	.align		4
.L_144:
        /*0028*/ 	.byte	0x04, 0x17
        /*002a*/ 	.short	(.L_146 - .L_145)
.L_145:
        /*002c*/ 	.word	0x00000000
        /*0030*/ 	.short	0x0000
        /*0032*/ 	.short	0x0000
        /*0034*/ 	.byte	0x00, 0xf5, 0x21, 0x00


	//----- nvinfo : EIATTR_SPARSE_MMA_MASK
	.align		4
.L_146:
        /*0038*/ 	.byte	0x03, 0x50
        /*003a*/ 	.short	0x0000


	//----- nvinfo : EIATTR_MAXREG_COUNT
	.align		4
        /*003c*/ 	.byte	0x03, 0x1b
        /*003e*/ 	.short	0x00ff


	//----- nvinfo : EIATTR_MERCURY_ISA_VERSION
	.align		4
        /*0040*/ 	.byte	0x03, 0x5f
        /*0042*/ 	.short	0x0101


	//----- nvinfo : EIATTR_VRC_CTA_INIT_COUNT
	.align		4
        /*0044*/ 	.byte	0x02, 0x4a
	.zero		1
	.zero		1


	//----- nvinfo : EIATTR_EXIT_INSTR_OFFSETS
	.align		4
        /*0048*/ 	.byte	0x04, 0x1c
        /*004a*/ 	.short	(.L_148 - .L_147)


	//   ....[0]....
.L_147:
        /*004c*/ 	.word	0x00000070


	//   ....[1]....
        /*0050*/ 	.word	0x00000250


	//----- nvinfo : EIATTR_CRS_STACK_SIZE
	.align		4
.L_148:
        /*0054*/ 	.byte	0x04, 0x1e
        /*0056*/ 	.short	(.L_150 - .L_149)
.L_149:
        /*0058*/ 	.word	0x00000000


	//----- nvinfo : EIATTR_CBANK_PARAM_SIZE
	.align		4
.L_150:
        /*005c*/ 	.byte	0x03, 0x19
        /*005e*/ 	.short	0x0014


	//----- nvinfo : EIATTR_PARAM_CBANK
	.align		4
        /*0060*/ 	.byte	0x04, 0x0a
        /*0062*/ 	.short	(.L_152 - .L_151)
	.align		4
.L_151:
        /*0064*/ 	.word	index@(.nv.constant0._Z17weight_sum_kernelPKdPdi)
        /*0068*/ 	.short	0x0380
        /*006a*/ 	.short	0x0014


	//----- nvinfo : EIATTR_SW_WAR
	.align		4
.L_152:
        /*006c*/ 	.byte	0x04, 0x36
        /*006e*/ 	.short	(.L_154 - .L_153)
.L_153:
        /*0070*/ 	.word	0x00000008
.L_154:


//--------------------- .nv.callgraph             --------------------------
	.section	.nv.callgraph,"",@"SHT_CUDA_CALLGRAPH"
	.align	4
	.sectionentsize	8
	.align		4
        /*0000*/ 	.word	0x00000000
	.align		4
        /*0004*/ 	.word	0xffffffff
	.align		4
        /*0008*/ 	.word	0x00000000
	.align		4
        /*000c*/ 	.word	0xfffffffe
	.align		4
        /*0010*/ 	.word	0x00000000
	.align		4
        /*0014*/ 	.word	0xfffffffd
	.align		4
        /*0018*/ 	.word	0x00000000
	.align		4
        /*001c*/ 	.word	0xfffffffc


//--------------------- .nv.constant4             --------------------------
	.section	.nv.constant4,"a",@progbits
	.align	8
	.align		8
.nv.constant4:
        /*0000*/ 	.dword	_ZN34_INTERNAL_d801de91_4_k_cu_b5c276de4cuda3std3__45__cpo5beginE
	.align		8
        /*0008*/ 	.dword	_ZN34_INTERNAL_d801de91_4_k_cu_b5c276de4cuda3std3__45__cpo3endE
	.align		8
        /*0010*/ 	.dword	_ZN34_INTERNAL_d801de91_4_k_cu_b5c276de4cuda3std3__45__cpo6cbeginE
	.align		8
        /*0018*/ 	.dword	_ZN34_INTERNAL_d801de91_4_k_cu_b5c276de4cuda3std3__45__cpo4cendE
	.align		8
        /*0020*/ 	.dword	_ZN34_INTERNAL_d801de91_4_k_cu_b5c276de4cuda3std3__45__cpo6rbeginE
	.align		8
        /*0028*/ 	.dword	_ZN34_INTERNAL_d801de91_4_k_cu_b5c276de4cuda3std3__45__cpo4rendE
	.align		8
        /*0030*/ 	.dword	_ZN34_INTERNAL_d801de91_4_k_cu_b5c276de4cuda3std3__45__cpo7crbeginE
	.align		8
        /*0038*/ 	.dword	_ZN34_INTERNAL_d801de91_4_k_cu_b5c276de4cuda3std3__45__cpo5crendE
	.align		8
        /*0040*/ 	.dword	_ZN34_INTERNAL_d801de91_4_k_cu_b5c276de4cuda3std3__436_GLOBAL__N__d801de91_4_k_cu_b5c276de6ignoreE
	.align		8
        /*0048*/ 	.dword	_ZN34_INTERNAL_d801de91_4_k_cu_b5c276de4cuda3std3__419piecewise_constructE
	.align		8
        /*0050*/ 	.dword	_ZN34_INTERNAL_d801de91_4_k_cu_b5c276de4cuda3std3__48in_placeE
	.align		8
        /*0058*/ 	.dword	_ZN34_INTERNAL_d801de91_4_k_cu_b5c276de4cuda3std3__420unreachable_sentinelE
	.align		8
        /*0060*/ 	.dword	_ZN34_INTERNAL_d801de91_4_k_cu_b5c276de4cuda3std3__47nulloptE
	.align		8
        /*0068*/ 	.dword	_ZN34_INTERNAL_d801de91_4_k_cu_b5c276de4cuda3std3__48unexpectE
	.align		8
        /*0070*/ 	.dword	_ZN34_INTERNAL_d801de91_4_k_cu_b5c276de4cuda3std6ranges3__45__cpo4swapE
	.align		8
        /*0078*/ 	.dword	_ZN34_INTERNAL_d801de91_4_k_cu_b5c276de4cuda3std6ranges3__45__cpo9iter_moveE
	.align		8
        /*0080*/ 	.dword	_ZN34_INTERNAL_d801de91_4_k_cu_b5c276de4cuda3std6ranges3__45__cpo5beginE
	.align		8
        /*0088*/ 	.dword	_ZN34_INTERNAL_d801de91_4_k_cu_b5c276de4cuda3std6ranges3__45__cpo3endE
	.align		8
        /*0090*/ 	.dword	_ZN34_INTERNAL_d801de91_4_k_cu_b5c276de4cuda3std6ranges3__45__cpo6cbeginE
	.align		8
        /*0098*/ 	.dword	_ZN34_INTERNAL_d801de91_4_k_cu_b5c276de4cuda3std6ranges3__45__cpo4cendE
	.align		8
        /*00a0*/ 	.dword	_ZN34_INTERNAL_d801de91_4_k_cu_b5c276de4cuda3std6ranges3__45__cpo7advanceE
	.align		8
        /*00a8*/ 	.dword	_ZN34_INTERNAL_d801de91_4_k_cu_b5c276de4cuda3std6ranges3__45__cpo9iter_swapE
	.align		8
        /*00b0*/ 	.dword	_ZN34_INTERNAL_d801de91_4_k_cu_b5c276de4cuda3std6ranges3__45__cpo4nextE
	.align		8
        /*00b8*/ 	.dword	_ZN34_INTERNAL_d801de91_4_k_cu_b5c276de4cuda3std6ranges3__45__cpo4prevE
	.align		8
        /*00c0*/ 	.dword	_ZN34_INTERNAL_d801de91_4_k_cu_b5c276de4cuda3std6ranges3__45__cpo4dataE
	.align		8
        /*00c8*/ 	.dword	_ZN34_INTERNAL_d801de91_4_k_cu_b5c276de4cuda3std6ranges3__45__cpo5cdataE
	.align		8
        /*00d0*/ 	.dword	_ZN34_INTERNAL_d801de91_4_k_cu_b5c276de4cuda3std6ranges3__45__cpo4sizeE
	.align		8
        /*00d8*/ 	.dword	_ZN34_INTERNAL_d801de91_4_k_cu_b5c276de4cuda3std6ranges3__45__cpo5ssizeE
	.align		8
        /*00e0*/ 	.dword	_ZN34_INTERNAL_d801de91_4_k_cu_b5c276de4cuda3std6ranges3__45__cpo8distanceE
	.align		8
        /*00e8*/ 	.dword	_ZN34_INTERNAL_d801de91_4_k_cu_b5c276de6thrust24THRUST_300001_SM_1000_NS8cuda_cub3parE
	.align		8
        /*00f0*/ 	.dword	_ZN34_INTERNAL_d801de91_4_k_cu_b5c276de6thrust24THRUST_300001_SM_1000_NS8cuda_cub10par_nosyncE
	.align		8
        /*00f8*/ 	.dword	_ZN34_INTERNAL_d801de91_4_k_cu_b5c276de6thrust24THRUST_300001_SM_1000_NS6system6detail10sequential3seqE
	.align		8
        /*0100*/ 	.dword	_ZN34_INTERNAL_d801de91_4_k_cu_b5c276de6thrust24THRUST_300001_SM_1000_NS12placeholders2_1E
	.align		8
        /*0108*/ 	.dword	_ZN34_INTERNAL_d801de91_4_k_cu_b5c276de6thrust24THRUST_300001_SM_1000_NS12placeholders2_2E
	.align		8
        /*0110*/ 	.dword	_ZN34_INTERNAL_d801de91_4_k_cu_b5c276de6thrust24THRUST_300001_SM_1000_NS12placeholders2_3E
	.align		8
        /*0118*/ 	.dword	_ZN34_INTERNAL_d801de91_4_k_cu_b5c276de6thrust24THRUST_300001_SM_1000_NS12placeholders2_4E
	.align		8
        /*0120*/ 	.dword	_ZN34_INTERNAL_d801de91_4_k_cu_b5c276de6thrust24THRUST_300001_SM_1000_NS12placeholders2_5E
	.align		8
        /*0128*/ 	.dword	_ZN34_INTERNAL_d801de91_4_k_cu_b5c276de6thrust24THRUST_300001_SM_1000_NS12placeholders2_6E
	.align		8
        /*0130*/ 	.dword	_ZN34_INTERNAL_d801de91_4_k_cu_b5c276de6thrust24THRUST_300001_SM_1000_NS12placeholders2_7E
	.align		8
        /*0138*/ 	.dword	_ZN34_INTERNAL_d801de91_4_k_cu_b5c276de6thrust24THRUST_300001_SM_1000_NS12placeholders2_8E
	.align		8
        /*0140*/ 	.dword	_ZN34_INTERNAL_d801de91_4_k_cu_b5c276de6thrust24THRUST_300001_SM_1000_NS12placeholders2_9E
	.align		8
        /*0148*/ 	.dword	_ZN34_INTERNAL_d801de91_4_k_cu_b5c276de6thrust24THRUST_300001_SM_1000_NS12placeholders3_10E
	.align		8
        /*0150*/ 	.dword	_ZN34_INTERNAL_d801de91_4_k_cu_b5c276de6thrust24THRUST_300001_SM_1000_NS3seqE


//--------------------- .text._ZN3cub18CUB_300001_SM_10006detail8for_each13static_kernelINS2_12policy_hub_t12policy_500_tEmN6thrust24THRUST_300001_SM_1000_NS8cuda_cub20__uninitialized_fill7functorINS7_10device_ptrIdEEdEEEEvT0_T1_ --------------------------
	.section	.text._ZN3cub18CUB_300001_SM_10006detail8for_each13static_kernelINS2_12policy_hub_t12policy_500_tEmN6thrust24THRUST_300001_SM_1000_NS8cuda_cub20__uninitialized_fill7functorINS7_10device_ptrIdEEdEEEEvT0_T1_,"ax",@progbits
	.align	128
        .global         _ZN3cub18CUB_300001_SM_10006detail8for_each13static_kernelINS2_12policy_hub_t12policy_500_tEmN6thrust24THRUST_300001_SM_1000_NS8cuda_cub20__uninitialized_fill7functorINS7_10device_ptrIdEEdEEEEvT0_T1_
        .type           _ZN3cub18CUB_300001_SM_10006detail8for_each13static_kernelINS2_12policy_hub_t12policy_500_tEmN6thrust24THRUST_300001_SM_1000_NS8cuda_cub20__uninitialized_fill7functorINS7_10device_ptrIdEEdEEEEvT0_T1_,@function
        .size           _ZN3cub18CUB_300001_SM_10006detail8for_each13static_kernelINS2_12policy_hub_t12policy_500_tEmN6thrust24THRUST_300001_SM_1000_NS8cuda_cub20__uninitialized_fill7functorINS7_10device_ptrIdEEdEEEEvT0_T1_,(.L_x_80 - _ZN3cub18CUB_300001_SM_10006detail8for_each13static_kernelINS2_12policy_hub_t12policy_500_tEmN6thrust24THRUST_300001_SM_1000_NS8cuda_cub20__uninitialized_fill7functorINS7_10device_ptrIdEEdEEEEvT0_T1_)
        .other          _ZN3cub18CUB_300001_SM_10006detail8for_each13static_kernelINS2_12policy_hub_t12policy_500_tEmN6thrust24THRUST_300001_SM_1000_NS8cuda_cub20__uninitialized_fill7functorINS7_10device_ptrIdEEdEEEEvT0_T1_,@"STO_CUDA_ENTRY STV_DEFAULT"
_ZN3cub18CUB_300001_SM_10006detail8for_each13static_kernelINS2_12policy_hub_t12policy_500_tEmN6thrust24THRUST_300001_SM_1000_NS8cuda_cub20__uninitialized_fill7functorINS7_10device_ptrIdEEdEEEEvT0_T1_:
.text._ZN3cub18CUB_300001_SM_10006detail8for_each13static_kernelINS2_12policy_hub_t12policy_500_tEmN6thrust24THRUST_300001_SM_1000_NS8cuda_cub20__uninitialized_fill7functorINS7_10device_ptrIdEEdEEEEvT0_T1_:
[----:B------:R-:W-:Y:S08]  /*0000*/  LDC R1, c[0x0][0x37c] ;  /* 0x0000df00ff017b82 */ /* 0x000ff00000000800 */
[----:B------:R-:W0:Y:S01]  /*0010*/  S2UR UR4, SR_CTAID.X ;  /* 0x00000000000479c3 */ /* 0x000e220000002500 */
[----:B------:R-:W1:Y:S01]  /*0020*/  LDCU.64 UR6, c[0x0][0x380] ;  /* 0x00007000ff0677ac */ /* 0x000e620008000a00 */
[----:B------:R-:W2:Y:S01]  /*0030*/  LDCU.64 UR8, c[0x0][0x358] ;  /* 0x00006b00ff0877ac */ /* 0x000ea20008000a00 */
[----:B0-----:R-:W-:-:S04]  /*0040*/  UIMAD.WIDE.U32 UR4, UR4, 0x200, URZ ;  /* 0x00000200040478a5 */ /* 0x001fc8000f8e00ff */
[----:B-1----:R-:W-:-:S04]  /*0050*/  UIADD3 UR6, UP0, UPT, -UR4, UR6, URZ ;  /* 0x0000000604067290 */ /* 0x002fc8000ff1e1ff */
[----:B------:R-:W-:Y:S02]  /*0060*/  UIADD3.X UR7, UPT, UPT, ~UR5, UR7, URZ, UP0, !UPT ;  /* 0x0000000705077290 */ /* 0x000fe400087fe5ff */
[----:B------:R-:W-:-:S04]  /*0070*/  UISETP.GE.U32.AND UP0, UPT, UR6, 0x200, UPT ;  /* 0x000002000600788c */ /* 0x000fc8000bf06070 */
[----:B------:R-:W-:-:S09]  /*0080*/  UISETP.GE.U32.AND.EX UP0, UPT, UR7, URZ, UPT, UP0 ;  /* 0x000000ff0700728c */ /* 0x000fd2000bf06100 */
[----:B--2---:R-:W-:Y:S05]  /*0090*/  BRA.U !UP0, `(.L_x_0) ;  /* 0x0000000108287547 */ /* 0x004fea000b800000 */
[----:B------:R-:W0:Y:S01]  /*00a0*/  S2R R0, SR_TID.X ;  /* 0x0000000000007919 */ /* 0x000e220000002100 */
[----:B------:R-:W1:Y:S01]  /*00b0*/  LDCU.64 UR6, c[0x0][0x388] ;  /* 0x00007100ff0677ac */ /* 0x000e620008000a00 */
[----:B------:R-:W2:Y:S01]  /*00c0*/  LDC.64 R4, c[0x0][0x390] ;  /* 0x0000e400ff047b82 */ /* 0x000ea20000000a00 */
[----:B0-----:R-:W-:-:S05]  /*00d0*/  IADD3 R0, P0, PT, R0, UR4, RZ ;  /* 0x0000000400007c10 */ /* 0x001fca000ff1e0ff */
[----:B------:R-:W-:Y:S01]  /*00e0*/  IMAD.X R3, RZ, RZ, UR5, P0 ;  /* 0x00000005ff037e24 */ /* 0x000fe200080e06ff */
[----:B-1----:R-:W-:-:S04]  /*00f0*/  LEA R2, P0, R0, UR6, 0x3 ;  /* 0x0000000600027c11 */ /* 0x002fc8000f8018ff */
[----:B------:R-:W-:-:S05]  /*0100*/  LEA.HI.X R3, R0, UR7, R3, 0x3, P0 ;  /* 0x0000000700037c11 */ /* 0x000fca00080f1c03 */
[----:B--2---:R-:W-:Y:S04]  /*0110*/  STG.E.64 desc[UR8][R2.64], R4 ;  /* 0x0000000402007986 */ /* 0x004fe8000c101b08 */
[----:B------:R-:W-:Y:S01]  /*0120*/  STG.E.64 desc[UR8][R2.64+0x800], R4 ;  /* 0x0008000402007986 */ /* 0x000fe2000c101b08 */
[----:B------:R-:W-:Y:S05]  /*0130*/  EXIT ;  /* 0x000000000000794d */ /* 0x000fea0003800000 */
.L_x_0:
[----:B------:R-:W0:Y:S01]  /*0140*/  S2R R0, SR_TID.X ;  /* 0x0000000000007919 */ /* 0x000e220000002100 */
[----:B------:R-:W-:Y:S01]  /*0150*/  IMAD.U32 R2, RZ, RZ, UR7 ;  /* 0x00000007ff027e24 */ /* 0x000fe2000f8e00ff */
[----:B------:R-:W1:Y:S01]  /*0160*/  LDCU.64 UR10, c[0x0][0x388] ;  /* 0x00007100ff0a77ac */ /* 0x000e620008000a00 */
[----:B------:R-:W-:Y:S01]  /*0170*/  IMAD.U32 R6, RZ, RZ, UR7 ;  /* 0x00000007ff067e24 */ /* 0x000fe2000f8e00ff */
[----:B0-----:R-:W-:-:S04]  /*0180*/  ISETP.LT.U32.AND P0, PT, R0, UR6, PT ;  /* 0x0000000600007c0c */ /* 0x001fc8000bf01070 */
[----:B------:R-:W-:Y:S01]  /*0190*/  ISETP.GT.U32.AND.EX P0, PT, R2, RZ, PT, P0 ;  /* 0x000000ff0200720c */ /* 0x000fe20003f04100 */
[C---:B------:R-:W-:Y:S01]  /*01a0*/  VIADD R2, R0.reuse, 0x100 ;  /* 0x0000010000027836 */ /* 0x040fe20000000000 */
[----:B------:R-:W-:-:S04]  /*01b0*/  IADD3 R0, P2, PT, R0, UR4, RZ ;  /* 0x0000000400007c10 */ /* 0x000fc8000ff5e0ff */
[----:B------:R-:W-:Y:S01]  /*01c0*/  ISETP.LT.U32.AND P1, PT, R2, UR6, PT ;  /* 0x0000000602007c0c */ /* 0x000fe2000bf21070 */
[----:B------:R-:W-:Y:S01]  /*01d0*/  IMAD.X R3, RZ, RZ, UR5, P2 ;  /* 0x00000005ff037e24 */ /* 0x000fe200090e06ff */
[----:B-1----:R-:W-:Y:S02]  /*01e0*/  LEA R2, P2, R0, UR10, 0x3 ;  /* 0x0000000a00027c11 */ /* 0x002fe4000f8418ff */
[----:B------:R-:W-:Y:S02]  /*01f0*/  ISETP.GT.U32.AND.EX P1, PT, R6, RZ, PT, P1 ;  /* 0x000000ff0600720c */ /* 0x000fe40003f24110 */
[----:B------:R-:W-:Y:S01]  /*0200*/  LEA.HI.X R3, R0, UR11, R3, 0x3, P2 ;  /* 0x0000000b00037c11 */ /* 0x000fe200090f1c03 */
[----:B------:R-:W0:Y:S04]  /*0210*/  @P0 LDC.64 R4, c[0x0][0x390] ;  /* 0x0000e400ff040b82 */ /* 0x000e280000000a00 */
[----:B0-----:R0:W-:Y:S06]  /*0220*/  @P0 STG.E.64 desc[UR8][R2.64], R4 ;  /* 0x0000000402000986 */ /* 0x0011ec000c101b08 */
[----:B------:R-:W-:Y:S05]  /*0230*/  @!P1 EXIT ;  /* 0x000000000000994d */ /* 0x000fea0003800000 */
[----:B0-----:R-:W0:Y:S02]  /*0240*/  LDC.64 R4, c[0x0][0x390] ;  /* 0x0000e400ff047b82 */ /* 0x001e240000000a00 */
[----:B0-----:R-:W-:Y:S01]  /*0250*/  STG.E.64 desc[UR8][R2.64+0x800], R4 ;  /* 0x0008000402007986 */ /* 0x001fe2000c101b08 */
[----:B------:R-:W-:Y:S05]  /*0260*/  EXIT ;  /* 0x000000000000794d */ /* 0x000fea0003800000 */
.L_x_1:
[----:B------:R-:W-:-:S00]  /*0270*/  BRA `(.L_x_1) ;  /* 0xfffffffc00fc7947 */ /* 0x000fc0000383ffff */
[----:B------:R-:W-:-:S00]  /*0280*/  NOP ;  /* 0x0000000000007918 */ /* 0x000fc00000000000 */
[----:B------:R-:W-:-:S00]  /*0290*/  NOP ;  /* 0x0000000000007918 */ /* 0x000fc00000000000 */
[----:B------:R-:W-:-:S00]  /*02a0*/  NOP ;  /* 0x0000000000007918 */ /* 0x000fc00000000000 */
[----:B------:R-:W-:-:S00]  /*02b0*/  NOP ;  /* 0x0000000000007918 */ /* 0x000fc00000000000 */
[----:B------:R-:W-:-:S00]  /*02c0*/  NOP ;  /* 0x0000000000007918 */ /* 0x000fc00000000000 */
[----:B------:R-:W-:-:S00]  /*02d0*/  NOP ;  /* 0x0000000000007918 */ /* 0x000fc00000000000 */
[----:B------:R-:W-:-:S00]  /*02e0*/  NOP ;  /* 0x0000000000007918 */ /* 0x000fc00000000000 */
[----:B------:R-:W-:-:S00]  /*02f0*/  NOP ;  /* 0x0000000000007918 */ /* 0x000fc00000000000 */
.L_x_80:


//--------------------- .text._ZN3cub18CUB_300001_SM_10006detail11EmptyKernelIvEEvv --------------------------
	.section	.text._ZN3cub18CUB_300001_SM_10006detail11EmptyKernelIvEEvv,"ax",@progbits
	.align	128
        .global         _ZN3cub18CUB_300001_SM_10006detail11EmptyKernelIvEEvv
        .type           _ZN3cub18CUB_300001_SM_10006detail11EmptyKernelIvEEvv,@function
        .size           _ZN3cub18CUB_300001_SM_10006detail11EmptyKernelIvEEvv,(.L_x_81 - _ZN3cub18CUB_300001_SM_10006detail11EmptyKernelIvEEvv)
        .other          _ZN3cub18CUB_300001_SM_10006detail11EmptyKernelIvEEvv,@"STO_CUDA_ENTRY STV_DEFAULT"
_ZN3cub18CUB_300001_SM_10006detail11EmptyKernelIvEEvv:
.text._ZN3cub18CUB_300001_SM_10006detail11EmptyKernelIvEEvv:
[----:B------:R-:W-:Y:S01]  /*0000*/  LDC R1, c[0x0][0x37c] ;  /* 0x0000df00ff017b82 */ /* 0x000fe20000000800 */
[----:B------:R-:W-:Y:S05]  /*0010*/  EXIT ;  /* 0x000000000000794d */ /* 0x000fea0003800000 */
.L_x_2:
        /* <DEDUP_REMOVED lines=14> */
.L_x_81:


//--------------------- .text._Z10bls_kernelPKdS0_S0_iP9BlsResult --------------------------
	.section	.text._Z10bls_kernelPKdS0_S0_iP9BlsResult,"ax",@progbits
	.align	128
        .global         _Z10bls_kernelPKdS0_S0_iP9BlsResult
        .type           _Z10bls_kernelPKdS0_S0_iP9BlsResult,@function
        .size           _Z10bls_kernelPKdS0_S0_iP9BlsResult,(.L_x_77 - _Z10bls_kernelPKdS0_S0_iP9BlsResult)
        .other          _Z10bls_kernelPKdS0_S0_iP9BlsResult,@"STO_CUDA_ENTRY STV_DEFAULT"
_Z10bls_kernelPKdS0_S0_iP9BlsResult:
.text._Z10bls_kernelPKdS0_S0_iP9BlsResult:
[----:B------:R-:W-:Y:S01]  /*0000*/  LDC R1, c[0x0][0x37c] ;  /* 0x0000df00ff017b82 */ /* 0x000fe20000000800 */
[----:B------:R-:W0:Y:S01]  /*0010*/  S2R R5, SR_CTAID.X ;  /* 0x0000000000057919 */ /* 0x000e220000002500 */
[----:B------:R-:W0:Y:S01]  /*0020*/  LDCU UR4, c[0x0][0x360] ;  /* 0x00006c00ff0477ac */ /* 0x000e220008000800 */
[----:B------:R-:W0:Y:S01]  /*0030*/  S2R R0, SR_TID.X ;  /* 0x0000000000007919 */ /* 0x000e220000002100 */
[----:B------:R-:W1:Y:S01]  /*0040*/  LDCU UR5, c[0x0][0x398] ;  /* 0x00007300ff0577ac */ /* 0x000e620008000800 */
[----:B0-----:R-:W-:-:S04]  /*0050*/  IMAD R5, R5, UR4, R0 ;  /* 0x0000000405057c24 */ /* 0x001fc8000f8e0200 */
[----:B------:R-:W-:-:S05]  /*0060*/  VIADD R4, R5, 0x1 ;  /* 0x0000000105047836 */ /* 0x000fca0000000000 */
[----:B------:R-:W-:-:S04]  /*0070*/  VIMNMX R0, PT, PT, R5, R4, !PT ;  /* 0x0000000405007248 */ /* 0x000fc80007fe0100 */
[----:B-1----:R-:W-:-:S13]  /*0080*/  ISETP.GE.AND P0, PT, R0, UR5, PT ;  /* 0x0000000500007c0c */ /* 0x002fda000bf06270 */
[----:B------:R-:W-:Y:S05]  /*0090*/  @P0 EXIT ;  /* 0x000000000000094d */ /* 0x000fea0003800000 */
[----:B------:R-:W-:Y:S01]  /*00a0*/  UISETP.GT.AND UP0, UPT, UR5, URZ, UPT ;  /* 0x000000ff0500728c */ /* 0x000fe2000bf04270 */
[----:B------:R-:W0:Y:S01]  /*00b0*/  LDCU.64 UR10, c[0x0][0x358] ;  /* 0x00006b00ff0a77ac */ /* 0x000e220008000a00 */
[----:B------:R-:W-:Y:S01]  /*00c0*/  UMOV UR4, URZ ;  /* 0x000000ff00047c82 */ /* 0x000fe20008000000 */
[----:B------:R-:W-:-:S06]  /*00d0*/  UMOV UR8, 0x40000000 ;  /* 0x4000000000087882 */ /* 0x000fcc0000000000 */
[----:B------:R-:W-:Y:S05]  /*00e0*/  BRA.U UP0, `(.L_x_3) ;  /* 0x00000011000c7547 */ /* 0x000fea000b800000 */
[----:B------:R-:W1:Y:S01]  /*00f0*/  LDC.64 R10, c[0x0][0x380] ;  /* 0x0000e000ff0a7b82 */ /* 0x000e620000000a00 */
[----:B------:R-:W-:Y:S01]  /*0100*/  IMAD.MOV.U32 R0, RZ, RZ, RZ ;  /* 0x000000ffff007224 */ /* 0x000fe200078e00ff */
[----:B------:R-:W-:Y:S02]  /*0110*/  PRMT R2, RZ, 0x7610, R2 ;  /* 0x00007610ff027816 */ /* 0x000fe40000000002 */
[----:B------:R-:W-:Y:S01]  /*0120*/  PRMT R3, RZ, 0x7610, R3 ;  /* 0x00007610ff037816 */ /* 0x000fe20000000003 */
[----:B-1----:R-:W-:-:S07]  /*0130*/  IMAD.WIDE R10, R5, 0x8, R10 ;  /* 0x00000008050a7825 */ /* 0x002fce00078e020a */
.L_x_18:
[----:B------:R-:W-:Y:S01]  /*0140*/  ISETP.GT.AND P0, PT, R5, R4, PT ;  /* 0x000000040500720c */ /* 0x000fe20003f04270 */
[----:B------:R-:W-:Y:S01]  /*0150*/  BSSY.RECONVERGENT B0, `(.L_x_4) ;  /* 0x00000bc000007945 */ /* 0x000fe20003800200 */
[----:B------:R-:W-:Y:S02]  /*0160*/  CS2R R8, SRZ ;  /* 0x0000000000087805 */ /* 0x000fe4000001ff00 */
[----:B------:R-:W-:-:S09]  /*0170*/  CS2R R6, SRZ ;  /* 0x0000000000067805 */ /* 0x000fd2000001ff00 */
[----:B------:R-:W-:Y:S05]  /*0180*/  @P0 BRA `(.L_x_5) ;  /* 0x0000000800e00947 */ /* 0x000fea0003800000 */
[C---:B------:R-:W-:Y:S01]  /*0190*/  VIADD R6, R0.reuse, 0x1 ;  /* 0x0000000100067836 */ /* 0x040fe20000000000 */
[----:B------:R-:W-:Y:S01]  /*01a0*/  BSSY.RECONVERGENT B1, `(.L_x_6) ;  /* 0x0000054000017945 */ /* 0x000fe20003800200 */
[----:B------:R-:W-:Y:S01]  /*01b0*/  VIADD R41, R0, 0x2 ;  /* 0x0000000200297836 */ /* 0x000fe20000000000 */
[----:B------:R-:W-:Y:S01]  /*01c0*/  CS2R R8, SRZ ;  /* 0x0000000000087805 */ /* 0x000fe2000001ff00 */
[----:B------:R-:W-:Y:S01]  /*01d0*/  IMAD.MOV.U32 R13, RZ, RZ, R5 ;  /* 0x000000ffff0d7224 */ /* 0x000fe200078e0005 */
[----:B------:R-:W-:Y:S02]  /*01e0*/  ISETP.GE.U32.AND P0, PT, R6, 0xf, PT ;  /* 0x0000000f0600780c */ /* 0x000fe40003f06070 */
[----:B------:R-:W-:Y:S02]  /*01f0*/  CS2R R6, SRZ ;  /* 0x0000000000067805 */ /* 0x000fe4000001ff00 */
[----:B------:R-:W-:-:S09]  /*0200*/  LOP3.LUT P1, RZ, R41, 0xf, RZ, 0xc0, !PT ;  /* 0x0000000f29ff7812 */ /* 0x000fd2000782c0ff */
[----:B------:R-:W-:Y:S05]  /*0210*/  @!P0 BRA `(.L_x_7) ;  /* 0x0000000400308947 */ /* 0x000fea0003800000 */
[----:B------:R-:W-:Y:S01]  /*0220*/  LOP3.LUT R41, R41, 0xfffffff0, RZ, 0xc0, !PT ;  /* 0xfffffff029297812 */ /* 0x000fe200078ec0ff */
[----:B------:R-:W-:Y:S01]  /*0230*/  IMAD.MOV.U32 R12, RZ, RZ, RZ ;  /* 0x000000ffff0c7224 */ /* 0x000fe200078e00ff */
[----:B------:R-:W-:Y:S01]  /*0240*/  CS2R R6, SRZ ;  /* 0x0000000000067805 */ /* 0x000fe2000001ff00 */
[----:B------:R-:W-:-:S07]  /*0250*/  IMAD.MOV.U32 R13, RZ, RZ, R5 ;  /* 0x000000ffff0d7224 */ /* 0x000fce00078e0005 */
.L_x_8:
[----:B------:R-:W1:Y:S08]  /*0260*/  LDC.64 R16, c[0x0][0x390] ;  /* 0x0000e400ff107b82 */ /* 0x000e700000000a00 */
[----:B------:R-:W2:Y:S01]  /*0270*/  LDC.64 R14, c[0x0][0x388] ;  /* 0x0000e200ff0e7b82 */ /* 0x000ea20000000a00 */
[----:B-1----:R-:W-:-:S05]  /*0280*/  IMAD.WIDE R16, R13, 0x8, R16 ;  /* 0x000000080d107825 */ /* 0x002fca00078e0210 */
[----:B0-----:R-:W3:Y:S01]  /*0290*/  LDG.E.64 R32, desc[UR10][R16.64] ;  /* 0x0000000a10207981 */ /* 0x001ee2000c1e1b00 */
[----:B--2---:R-:W-:-:S03]  /*02a0*/  IMAD.WIDE R14, R13, 0x8, R14 ;  /* 0x000000080d0e7825 */ /* 0x004fc600078e020e */
[----:B------:R-:W2:Y:S04]  /*02b0*/  LDG.E.64 R34, desc[UR10][R16.64+0x8] ;  /* 0x0000080a10227981 */ /* 0x000ea8000c1e1b00 */
[----:B------:R-:W4:Y:S04]  /*02c0*/  LDG.E.64 R22, desc[UR10][R14.64] ;  /* 0x0000000a0e167981 */ /* 0x000f28000c1e1b00 */
[----:B------:R-:W2:Y:S04]  /*02d0*/  LDG.E.64 R26, desc[UR10][R14.64+0x8] ;  /* 0x0000080a0e1a7981 */ /* 0x000ea8000c1e1b00 */
[----:B------:R-:W5:Y:S04]  /*02e0*/  LDG.E.64 R38, desc[UR10][R16.64+0x10] ;  /* 0x0000100a10267981 */ /* 0x000f68000c1e1b00 */
        /* <DEDUP_REMOVED lines=8> */
[----:B------:R-:W5:Y:S01]  /*0370*/  LDG.E.64 R46, desc[UR10][R14.64+0x78] ;  /* 0x0000780a0e2e7981 */ /* 0x000f62000c1e1b00 */
[----:B---3--:R-:W-:-:S02]  /*0380*/  DADD R8, R32, R8 ;  /* 0x0000000020087229 */ /* 0x008fc40000000008 */
[----:B----4-:R-:W-:Y:S01]  /*0390*/  DFMA R6, R32, R22, R6 ;  /* 0x000000162006722b */ /* 0x010fe20000000006 */
[----:B------:R-:W3:Y:S04]  /*03a0*/  LDG.E.64 R22, desc[UR10][R14.64+0x28] ;  /* 0x0000280a0e167981 */ /* 0x000ee8000c1e1b00 */
[----:B------:R-:W4:Y:S03]  /*03b0*/  LDG.E.64 R32, desc[UR10][R16.64+0x30] ;  /* 0x0000300a10207981 */ /* 0x000f26000c1e1b00 */
[----:B--2---:R-:W-:Y:S01]  /*03c0*/  DFMA R6, R34, R26, R6 ;  /* 0x0000001a2206722b */ /* 0x004fe20000000006 */
[----:B------:R-:W4:Y:S01]  /*03d0*/  LDG.E.64 R26, desc[UR10][R14.64+0x30] ;  /* 0x0000300a0e1a7981 */ /* 0x000f22000c1e1b00 */
[----:B------:R-:W-:-:S03]  /*03e0*/  DADD R8, R8, R34 ;  /* 0x0000000008087229 */ /* 0x000fc60000000022 */
[----:B------:R-:W2:Y:S03]  /*03f0*/  LDG.E.64 R34, desc[UR10][R16.64+0x38] ;  /* 0x0000380a10227981 */ /* 0x000ea6000c1e1b00 */
[----:B-----5:R-:W-:Y:S01]  /*0400*/  DFMA R6, R38, R30, R6 ;  /* 0x0000001e2606722b */ /* 0x020fe20000000006 */
[----:B------:R-:W2:Y:S01]  /*0410*/  LDG.E.64 R30, desc[UR10][R14.64+0x38] ;  /* 0x0000380a0e1e7981 */ /* 0x000ea2000c1e1b00 */
[----:B------:R-:W-:-:S03]  /*0420*/  DADD R8, R8, R38 ;  /* 0x0000000008087229 */ /* 0x000fc60000000026 */
[----:B------:R-:W5:Y:S03]  /*0430*/  LDG.E.64 R38, desc[UR10][R16.64+0x78] ;  /* 0x0000780a10267981 */ /* 0x000f66000c1e1b00 */
[----:B------:R-:W-:Y:S02]  /*0440*/  DFMA R6, R36, R20, R6 ;  /* 0x000000142406722b */ /* 0x000fe40000000006 */
[----:B------:R-:W-:Y:S02]  /*0450*/  DADD R20, R8, R36 ;  /* 0x0000000008147229 */ /* 0x000fe40000000024 */
[----:B------:R-:W5:Y:S04]  /*0460*/  LDG.E.64 R8, desc[UR10][R14.64+0x48] ;  /* 0x0000480a0e087981 */ /* 0x000f68000c1e1b00 */
[----:B------:R-:W-:Y:S01]  /*0470*/  DFMA R18, R24, R18, R6 ;  /* 0x000000121812722b */ /* 0x000fe20000000006 */
[----:B------:R-:W5:Y:S04]  /*0480*/  LDG.E.64 R36, desc[UR10][R14.64+0x70] ;  /* 0x0000700a0e247981 */ /* 0x000f68000c1e1b00 */
[----:B------:R-:W5:Y:S01]  /*0490*/  LDG.E.64 R6, desc[UR10][R16.64+0x48] ;  /* 0x0000480a10067981 */ /* 0x000f62000c1e1b00 */
[----:B------:R-:W-:-:S03]  /*04a0*/  DADD R24, R20, R24 ;  /* 0x0000000014187229 */ /* 0x000fc60000000018 */
[----:B------:R-:W5:Y:S01]  /*04b0*/  LDG.E.64 R20, desc[UR10][R14.64+0x50] ;  /* 0x0000500a0e147981 */ /* 0x000f62000c1e1b00 */
[----:B---3--:R-:W-:-:S03]  /*04c0*/  DFMA R22, R28, R22, R18 ;  /* 0x000000161c16722b */ /* 0x008fc60000000012 */
[----:B------:R-:W3:Y:S01]  /*04d0*/  LDG.E.64 R18, desc[UR10][R16.64+0x50] ;  /* 0x0000500a10127981 */ /* 0x000ee2000c1e1b00 */
[----:B------:R-:W-:-:S03]  /*04e0*/  DADD R28, R24, R28 ;  /* 0x00000000181c7229 */ /* 0x000fc6000000001c */
[----:B------:R-:W3:Y:S01]  /*04f0*/  LDG.E.64 R24, desc[UR10][R14.64+0x58] ;  /* 0x0000580a0e187981 */ /* 0x000ee2000c1e1b00 */
[----:B----4-:R-:W-:-:S03]  /*0500*/  DFMA R26, R32, R26, R22 ;  /* 0x0000001a201a722b */ /* 0x010fc60000000016 */
[----:B------:R-:W4:Y:S01]  /*0510*/  LDG.E.64 R22, desc[UR10][R16.64+0x58] ;  /* 0x0000580a10167981 */ /* 0x000f22000c1e1b00 */
[----:B------:R-:W-:-:S03]  /*0520*/  DADD R32, R28, R32 ;  /* 0x000000001c207229 */ /* 0x000fc60000000020 */
[----:B------:R-:W4:Y:S01]  /*0530*/  LDG.E.64 R28, desc[UR10][R14.64+0x60] ;  /* 0x0000600a0e1c7981 */ /* 0x000f22000c1e1b00 */
[----:B--2---:R-:W-:-:S03]  /*0540*/  DFMA R30, R34, R30, R26 ;  /* 0x0000001e221e722b */ /* 0x004fc6000000001a */
[----:B------:R-:W2:Y:S01]  /*0550*/  LDG.E.64 R26, desc[UR10][R16.64+0x60] ;  /* 0x0000600a101a7981 */ /* 0x000ea2000c1e1b00 */
[----:B------:R-:W-:-:S03]  /*0560*/  DADD R34, R32, R34 ;  /* 0x0000000020227229 */ /* 0x000fc60000000022 */
[----:B------:R-:W2:Y:S01]  /*0570*/  LDG.E.64 R32, desc[UR10][R14.64+0x68] ;  /* 0x0000680a0e207981 */ /* 0x000ea2000c1e1b00 */
[----:B------:R-:W-:-:S03]  /*0580*/  DFMA R42, R44, R42, R30 ;  /* 0x0000002a2c2a722b */ /* 0x000fc6000000001e */
[----:B------:R-:W2:Y:S01]  /*0590*/  LDG.E.64 R30, desc[UR10][R16.64+0x68] ;  /* 0x0000680a101e7981 */ /* 0x000ea2000c1e1b00 */
[----:B------:R-:W-:-:S03]  /*05a0*/  DADD R44, R34, R44 ;  /* 0x00000000222c7229 */ /* 0x000fc6000000002c */
[----:B------:R-:W2:Y:S01]  /*05b0*/  LDG.E.64 R34, desc[UR10][R16.64+0x70] ;  /* 0x0000700a10227981 */ /* 0x000ea2000c1e1b00 */
[----:B-----5:R-:W-:-:S04]  /*05c0*/  DFMA R8, R6, R8, R42 ;  /* 0x000000080608722b */ /* 0x020fc8000000002a */
[----:B------:R-:W-:Y:S01]  /*05d0*/  DADD R6, R44, R6 ;  /* 0x000000002c067229 */ /* 0x000fe20000000006 */
[----:B------:R-:W-:-:S05]  /*05e0*/  VIADD R12, R12, 0x10 ;  /* 0x000000100c0c7836 */ /* 0x000fca0000000000 */
[----:B------:R-:W-:Y:S01]  /*05f0*/  ISETP.NE.AND P0, PT, R12, R41, PT ;  /* 0x000000290c00720c */ /* 0x000fe20003f05270 */
[----:B------:R-:W-:Y:S01]  /*0600*/  VIADD R13, R13, 0x10 ;  /* 0x000000100d0d7836 */ /* 0x000fe20000000000 */
[----:B---3--:R-:W-:Y:S02]  /*0610*/  DADD R6, R6, R18 ;  /* 0x0000000006067229 */ /* 0x008fe40000000012 */
[----:B------:R-:W-:-:S06]  /*0620*/  DFMA R8, R18, R20, R8 ;  /* 0x000000141208722b */ /* 0x000fcc0000000008 */
[----:B----4-:R-:W-:Y:S02]  /*0630*/  DADD R6, R6, R22 ;  /* 0x0000000006067229 */ /* 0x010fe40000000016 */
[----:B------:R-:W-:-:S06]  /*0640*/  DFMA R8, R22, R24, R8 ;  /* 0x000000181608722b */ /* 0x000fcc0000000008 */
[----:B--2---:R-:W-:Y:S02]  /*0650*/  DADD R6, R6, R26 ;  /* 0x0000000006067229 */ /* 0x004fe4000000001a */
[----:B------:R-:W-:-:S06]  /*0660*/  DFMA R8, R26, R28, R8 ;  /* 0x0000001c1a08722b */ /* 0x000fcc0000000008 */
[----:B------:R-:W-:Y:S02]  /*0670*/  DADD R6, R6, R30 ;  /* 0x0000000006067229 */ /* 0x000fe4000000001e */
[----:B------:R-:W-:-:S06]  /*0680*/  DFMA R8, R30, R32, R8 ;  /* 0x000000201e08722b */ /* 0x000fcc0000000008 */
[----:B------:R-:W-:Y:S02]  /*0690*/  DADD R6, R6, R34 ;  /* 0x0000000006067229 */ /* 0x000fe40000000022 */
[----:B------:R-:W-:-:S06]  /*06a0*/  DFMA R36, R34, R36, R8 ;  /* 0x000000242224722b */ /* 0x000fcc0000000008 */
[----:B------:R-:W-:Y:S02]  /*06b0*/  DADD R8, R6, R38 ;  /* 0x0000000006087229 */ /* 0x000fe40000000026 */
[----:B------:R-:W-:Y:S01]  /*06c0*/  DFMA R6, R38, R46, R36 ;  /* 0x0000002e2606722b */ /* 0x000fe20000000024 */
[----:B------:R-:W-:Y:S10]  /*06d0*/  @P0 BRA `(.L_x_8) ;  /* 0xfffffff800e00947 */ /* 0x000ff4000383ffff */
.L_x_7:
[----:B0-----:R-:W-:Y:S05]  /*06e0*/  BSYNC.RECONVERGENT B1 ;  /* 0x0000000000017941 */ /* 0x001fea0003800200 */
.L_x_6:
[----:B------:R-:W-:Y:S05]  /*06f0*/  @!P1 BRA `(.L_x_5) ;  /* 0x0000000400849947 */ /* 0x000fea0003800000 */
[----:B------:R-:W-:Y:S01]  /*0700*/  VIADD R12, R3, 0x2 ;  /* 0x00000002030c7836 */ /* 0x000fe20000000000 */
[----:B------:R-:W-:Y:S04]  /*0710*/  BSSY.RECONVERGENT B1, `(.L_x_9) ;  /* 0x000002b000017945 */ /* 0x000fe80003800200 */
[----:B------:R-:W-:-:S04]  /*0720*/  LOP3.LUT R12, R12, 0xf, RZ, 0xc0, !PT ;  /* 0x0000000f0c0c7812 */ /* 0x000fc800078ec0ff */
[C---:B------:R-:W-:Y:S01]  /*0730*/  LOP3.LUT P1, RZ, R12.reuse, 0x7, RZ, 0xc0, !PT ;  /* 0x000000070cff7812 */ /* 0x040fe2000782c0ff */
[----:B------:R-:W-:-:S05]  /*0740*/  VIADD R14, R12, 0xffffffff ;  /* 0xffffffff0c0e7836 */ /* 0x000fca0000000000 */
[----:B------:R-:W-:-:S13]  /*0750*/  ISETP.GE.U32.AND P0, PT, R14, 0x7, PT ;  /* 0x000000070e00780c */ /* 0x000fda0003f06070 */
[----:B------:R-:W-:Y:S05]  /*0760*/  @!P0 BRA `(.L_x_10) ;  /* 0x0000000000948947 */ /* 0x000fea0003800000 */
[----:B------:R-:W0:Y:S08]  /*0770*/  LDC.64 R38, c[0x0][0x390] ;  /* 0x0000e400ff267b82 */ /* 0x000e300000000a00 */
[----:B------:R-:W1:Y:S01]  /*0780*/  LDC.64 R16, c[0x0][0x388] ;  /* 0x0000e200ff107b82 */ /* 0x000e620000000a00 */
[----:B0-----:R-:W-:-:S05]  /*0790*/  IMAD.WIDE R38, R13, 0x8, R38 ;  /* 0x000000080d267825 */ /* 0x001fca00078e0226 */
[----:B------:R-:W2:Y:S01]  /*07a0*/  LDG.E.64 R18, desc[UR10][R38.64] ;  /* 0x0000000a26127981 */ /* 0x000ea2000c1e1b00 */
[----:B-1----:R-:W-:-:S03]  /*07b0*/  IMAD.WIDE R16, R13, 0x8, R16 ;  /* 0x000000080d107825 */ /* 0x002fc600078e0210 */
[----:B------:R-:W3:Y:S04]  /*07c0*/  LDG.E.64 R14, desc[UR10][R38.64+0x8] ;  /* 0x0000080a260e7981 */ /* 0x000ee8000c1e1b00 */
[----:B------:R-:W2:Y:S04]  /*07d0*/  LDG.E.64 R42, desc[UR10][R16.64] ;  /* 0x0000000a102a7981 */ /* 0x000ea8000c1e1b00 */
[----:B------:R-:W3:Y:S04]  /*07e0*/  LDG.E.64 R36, desc[UR10][R16.64+0x8] ;  /* 0x0000080a10247981 */ /* 0x000ee8000c1e1b00 */
[----:B------:R-:W4:Y:S04]  /*07f0*/  LDG.E.64 R32, desc[UR10][R38.64+0x10] ;  /* 0x0000100a26207981 */ /* 0x000f28000c1e1b00 */
[----:B------:R-:W4:Y:S04]  /*0800*/  LDG.E.64 R34, desc[UR10][R16.64+0x10] ;  /* 0x0000100a10227981 */ /* 0x000f28000c1e1b00 */
        /* <DEDUP_REMOVED lines=9> */
[----:B--2---:R-:W-:-:S03]  /*08a0*/  DFMA R42, R18, R42, R6 ;  /* 0x0000002a122a722b */ /* 0x004fc60000000006 */
[----:B------:R-:W2:Y:S01]  /*08b0*/  LDG.E.64 R6, desc[UR10][R16.64+0x30] ;  /* 0x0000300a10067981 */ /* 0x000ea2000c1e1b00 */
[----:B------:R-:W-:-:S04]  /*08c0*/  DADD R8, R8, R18 ;  /* 0x0000000008087229 */ /* 0x000fc80000000012 */
[----:B---3--:R-:W-:-:S04]  /*08d0*/  DFMA R36, R14, R36, R42 ;  /* 0x000000240e24722b */ /* 0x008fc8000000002a */
[----:B------:R-:W-:-:S04]  /*08e0*/  DADD R8, R8, R14 ;  /* 0x0000000008087229 */ /* 0x000fc8000000000e */
[----:B----4-:R-:W-:-:S04]  /*08f0*/  DFMA R34, R32, R34, R36 ;  /* 0x000000222022722b */ /* 0x010fc80000000024 */
[----:B------:R-:W-:-:S04]  /*0900*/  DADD R8, R8, R32 ;  /* 0x0000000008087229 */ /* 0x000fc80000000020 */
[----:B-----5:R-:W-:-:S04]  /*0910*/  DFMA R30, R28, R30, R34 ;  /* 0x0000001e1c1e722b */ /* 0x020fc80000000022 */
[----:B------:R-:W-:-:S04]  /*0920*/  DADD R8, R8, R28 ;  /* 0x0000000008087229 */ /* 0x000fc8000000001c */
[----:B------:R-:W-:-:S04]  /*0930*/  DFMA R26, R24, R26, R30 ;  /* 0x0000001a181a722b */ /* 0x000fc8000000001e */
[----:B------:R-:W-:-:S04]  /*0940*/  DADD R8, R8, R24 ;  /* 0x0000000008087229 */ /* 0x000fc80000000018 */
[----:B------:R-:W-:-:S04]  /*0950*/  DFMA R22, R20, R22, R26 ;  /* 0x000000161416722b */ /* 0x000fc8000000001a */
[----:B------:R-:W-:-:S08]  /*0960*/  DADD R8, R8, R20 ;  /* 0x0000000008087229 */ /* 0x000fd00000000014 */
[----:B------:R-:W-:Y:S01]  /*0970*/  DADD R8, R8, R40 ;  /* 0x0000000008087229 */ /* 0x000fe20000000028 */
[----:B------:R-:W-:-:S07]  /*0980*/  VIADD R13, R13, 0x8 ;  /* 0x000000080d0d7836 */ /* 0x000fce0000000000 */
[----:B------:R-:W-:Y:S02]  /*0990*/  DADD R8, R8, R44 ;  /* 0x0000000008087229 */ /* 0x000fe4000000002c */
[----:B--2---:R-:W-:-:S08]  /*09a0*/  DFMA R6, R40, R6, R22 ;  /* 0x000000062806722b */ /* 0x004fd00000000016 */
[----:B------:R-:W-:-:S11]  /*09b0*/  DFMA R6, R44, R46, R6 ;  /* 0x0000002e2c06722b */ /* 0x000fd60000000006 */
.L_x_10:
[----:B------:R-:W-:Y:S05]  /*09c0*/  BSYNC.RECONVERGENT B1 ;  /* 0x0000000000017941 */ /* 0x000fea0003800200 */
.L_x_9:
[----:B------:R-:W-:Y:S05]  /*09d0*/  @!P1 BRA `(.L_x_5) ;  /* 0x0000000000cc9947 */ /* 0x000fea0003800000 */
[----:B------:R-:W-:Y:S01]  /*09e0*/  VIADD R12, R2, 0x2 ;  /* 0x00000002020c7836 */ /* 0x000fe20000000000 */
[----:B------:R-:W-:Y:S04]  /*09f0*/  BSSY.RECONVERGENT B1, `(.L_x_11) ;  /* 0x000001d000017945 */ /* 0x000fe80003800200 */
[----:B------:R-:W-:-:S04]  /*0a00*/  LOP3.LUT R12, R12, 0xffff, RZ, 0xc0, !PT ;  /* 0x0000ffff0c0c7812 */ /* 0x000fc800078ec0ff */
[C---:B------:R-:W-:Y:S02]  /*0a10*/  LOP3.LUT R14, R12.reuse, 0x7, RZ, 0xc0, !PT ;  /* 0x000000070c0e7812 */ /* 0x040fe400078ec0ff */
[----:B------:R-:W-:-:S03]  /*0a20*/  LOP3.LUT R12, R12, 0x3, RZ, 0xc0, !PT ;  /* 0x000000030c0c7812 */ /* 0x000fc600078ec0ff */
[----:B------:R-:W-:Y:S01]  /*0a30*/  VIADD R14, R14, 0xffffffff ;  /* 0xffffffff0e0e7836 */ /* 0x000fe20000000000 */
[----:B------:R-:W-:-:S04]  /*0a40*/  ISETP.NE.AND P1, PT, R12, RZ, PT ;  /* 0x000000ff0c00720c */ /* 0x000fc80003f25270 */
        /* <DEDUP_REMOVED lines=8> */
[----:B------:R-:W4:Y:S04]  /*0ad0*/  LDG.E.64 R32, desc[UR10][R30.64] ;  /* 0x0000000a1e207981 */ /* 0x000f28000c1e1b00 */
[----:B------:R-:W5:Y:S04]  /*0ae0*/  LDG.E.64 R20, desc[UR10][R30.64+0x8] ;  /* 0x0000080a1e147981 */ /* 0x000f68000c1e1b00 */
[----:B------:R-:W5:Y:S04]  /*0af0*/  LDG.E.64 R14, desc[UR10][R26.64+0x10] ;  /* 0x0000100a1a0e7981 */ /* 0x000f68000c1e1b00 */
[----:B------:R-:W5:Y:S04]  /*0b00*/  LDG.E.64 R16, desc[UR10][R30.64+0x10] ;  /* 0x0000100a1e107981 */ /* 0x000f68000c1e1b00 */
[----:B------:R-:W5:Y:S04]  /*0b10*/  LDG.E.64 R22, desc[UR10][R26.64+0x18] ;  /* 0x0000180a1a167981 */ /* 0x000f68000c1e1b00 */
[----:B------:R-:W5:Y:S01]  /*0b20*/  LDG.E.64 R24, desc[UR10][R30.64+0x18] ;  /* 0x0000180a1e187981 */ /* 0x000f62000c1e1b00 */
[----:B------:R-:W-:Y:S01]  /*0b30*/  VIADD R13, R13, 0x4 ;  /* 0x000000040d0d7836 */ /* 0x000fe20000000000 */
[----:B--2---:R-:W-:-:S02]  /*0b40*/  DADD R8, R8, R28 ;  /* 0x0000000008087229 */ /* 0x004fc4000000001c */
[----:B----4-:R-:W-:-:S06]  /*0b50*/  DFMA R32, R28, R32, R6 ;  /* 0x000000201c20722b */ /* 0x010fcc0000000006 */
[----:B---3--:R-:W-:Y:S02]  /*0b60*/  DADD R8, R8, R18 ;  /* 0x0000000008087229 */ /* 0x008fe40000000012 */
[----:B-----5:R-:W-:-:S06]  /*0b70*/  DFMA R20, R18, R20, R32 ;  /* 0x000000141214722b */ /* 0x020fcc0000000020 */
[----:B------:R-:W-:Y:S02]  /*0b80*/  DADD R8, R8, R14 ;  /* 0x0000000008087229 */ /* 0x000fe4000000000e */
[----:B------:R-:W-:-:S06]  /*0b90*/  DFMA R16, R14, R16, R20 ;  /* 0x000000100e10722b */ /* 0x000fcc0000000014 */
[----:B------:R-:W-:Y:S02]  /*0ba0*/  DADD R8, R8, R22 ;  /* 0x0000000008087229 */ /* 0x000fe40000000016 */
[----:B------:R-:W-:-:S11]  /*0bb0*/  DFMA R6, R22, R24, R16 ;  /* 0x000000181606722b */ /* 0x000fd60000000010 */
.L_x_12:
[----:B------:R-:W-:Y:S05]  /*0bc0*/  BSYNC.RECONVERGENT B1 ;  /* 0x0000000000017941 */ /* 0x000fea0003800200 */
.L_x_11:
[----:B------:R-:W-:Y:S05]  /*0bd0*/  @!P1 BRA `(.L_x_5) ;  /* 0x00000000004c9947 */ /* 0x000fea0003800000 */
[----:B------:R-:W0:Y:S08]  /*0be0*/  LDC.64 R20, c[0x0][0x390] ;  /* 0x0000e400ff147b82 */ /* 0x000e300000000a00 */
[----:B------:R-:W1:Y:S01]  /*0bf0*/  LDC.64 R22, c[0x0][0x388] ;  /* 0x0000e200ff167b82 */ /* 0x000e620000000a00 */
[----:B0-----:R-:W-:-:S05]  /*0c00*/  IMAD.WIDE R20, R13, 0x8, R20 ;  /* 0x000000080d147825 */ /* 0x001fca00078e0214 */
[----:B------:R-:W2:Y:S01]  /*0c10*/  LDG.E.64 R14, desc[UR10][R20.64] ;  /* 0x0000000a140e7981 */ /* 0x000ea2000c1e1b00 */
[----:B-1----:R-:W-:-:S05]  /*0c20*/  IMAD.WIDE R22, R13, 0x8, R22 ;  /* 0x000000080d167825 */ /* 0x002fca00078e0216 */
[----:B------:R-:W3:Y:S01]  /*0c30*/  LDG.E.64 R16, desc[UR10][R22.64] ;  /* 0x0000000a16107981 */ /* 0x000ee2000c1e1b00 */
[----:B------:R-:W-:Y:S01]  /*0c40*/  ISETP.NE.AND P0, PT, R12, 0x1, PT ;  /* 0x000000010c00780c */ /* 0x000fe20003f05270 */
[----:B--2---:R-:W-:Y:S02]  /*0c50*/  DADD R8, R8, R14 ;  /* 0x0000000008087229 */ /* 0x004fe4000000000e */
[----:B---3--:R-:W-:-:S10]  /*0c60*/  DFMA R6, R14, R16, R6 ;  /* 0x000000100e06722b */ /* 0x008fd40000000006 */
[----:B------:R-:W-:Y:S05]  /*0c70*/  @!P0 BRA `(.L_x_5) ;  /* 0x0000000000248947 */ /* 0x000fea0003800000 */
[----:B------:R-:W-:Y:S01]  /*0c80*/  ISETP.NE.AND P0, PT, R12, 0x2, PT ;  /* 0x000000020c00780c */ /* 0x000fe20003f05270 */
[----:B------:R-:W2:Y:S04]  /*0c90*/  LDG.E.64 R14, desc[UR10][R22.64+0x8] ;  /* 0x0000080a160e7981 */ /* 0x000ea8000c1e1b00 */
[----:B------:R-:W3:Y:S08]  /*0ca0*/  LDG.E.64 R12, desc[UR10][R20.64+0x8] ;  /* 0x0000080a140c7981 */ /* 0x000ef0000c1e1b00 */
[----:B------:R-:W4:Y:S04]  /*0cb0*/  @P0 LDG.E.64 R16, desc[UR10][R20.64+0x10] ;  /* 0x0000100a14100981 */ /* 0x000f28000c1e1b00 */
[----:B------:R-:W5:Y:S01]  /*0cc0*/  @P0 LDG.E.64 R18, desc[UR10][R22.64+0x10] ;  /* 0x0000100a16120981 */ /* 0x000f62000c1e1b00 */
[----:B---3--:R-:W-:-:S02]  /*0cd0*/  DADD R8, R8, R12 ;  /* 0x0000000008087229 */ /* 0x008fc4000000000c */
[----:B--2---:R-:W-:-:S06]  /*0ce0*/  DFMA R6, R12, R14, R6 ;  /* 0x0000000e0c06722b */ /* 0x004fcc0000000006 */
[----:B----4-:R-:W-:Y:S02]  /*0cf0*/  @P0 DADD R8, R8, R16 ;  /* 0x0000000008080229 */ /* 0x010fe40000000010 */
[----:B-----5:R-:W-:-:S11]  /*0d00*/  @P0 DFMA R6, R16, R18, R6 ;  /* 0x000000121006022b */ /* 0x020fd60000000006 */
.L_x_5:
[----:B0-----:R-:W-:Y:S05]  /*0d10*/  BSYNC.RECONVERGENT B0 ;  /* 0x0000000000007941 */ /* 0x001fea0003800200 */
.L_x_4:
[----:B------:R-:W-:Y:S01]  /*0d20*/  DADD R36, -RZ, |R6| ;  /* 0x00000000ff247229 */ /* 0x000fe20000000506 */
[----:B------:R-:W-:Y:S01]  /*0d30*/  BSSY.RECONVERGENT B0, `(.L_x_13) ;  /* 0x0000003000007945 */ /* 0x000fe20003800200 */
[----:B------:R-:W-:-:S09]  /*0d40*/  MOV R42, 0xd60 ;  /* 0x00000d60002a7802 */ /* 0x000fd20000000f00 */
[----:B------:R-:W-:Y:S05]  /*0d50*/  CALL.REL.NOINC `($_Z10bls_kernelPKdS0_S0_iP9BlsResult$__internal_accurate_pow) ;  /* 0x0000002400cc7944 */ /* 0x000fea0003c00000 */
[----:B------:R-:W-:Y:S05]  /*0d60*/  BSYNC.RECONVERGENT B0 ;  /* 0x0000000000007941 */ /* 0x000fea0003800200 */
.L_x_13:
[----:B------:R-:W-:Y:S01]  /*0d70*/  DADD R12, -R8, 1 ;  /* 0x3ff00000080c7429 */ /* 0x000fe20000000100 */
[----:B------:R-:W-:Y:S01]  /*0d80*/  IMAD.MOV.U32 R14, RZ, RZ, 0x1 ;  /* 0x00000001ff0e7424 */ /* 0x000fe200078e00ff */
[C---:B------:R-:W-:Y:S01]  /*0d90*/  DSETP.NEU.AND P1, PT, R6.reuse, RZ, PT ;  /* 0x000000ff0600722a */ /* 0x040fe20003f2d000 */
[----:B------:R-:W-:Y:S01]  /*0da0*/  BSSY.RECONVERGENT B0, `(.L_x_14) ;  /* 0x0000014000007945 */ /* 0x000fe20003800200 */
[----:B------:R-:W-:-:S04]  /*0db0*/  DSETP.NEU.AND P0, PT, R6, 1, PT ;  /* 0x3ff000000600742a */ /* 0x000fc80003f0d000 */
[----:B------:R-:W-:Y:S02]  /*0dc0*/  DMUL R8, R12, R8 ;  /* 0x000000080c087228 */ /* 0x000fe40000000000 */
[----:B------:R-:W-:-:S04]  /*0dd0*/  DADD R12, R6, 2 ;  /* 0x40000000060c7429 */ /* 0x000fc80000000000 */
[----:B------:R-:W0:Y:S06]  /*0de0*/  MUFU.RCP64H R15, R9 ;  /* 0x00000009000f7308 */ /* 0x000e2c0000001800 */
[----:B------:R-:W-:Y:S02]  /*0df0*/  LOP3.LUT R12, R13, 0x7ff00000, RZ, 0xc0, !PT ;  /* 0x7ff000000d0c7812 */ /* 0x000fe400078ec0ff */
[----:B------:R-:W-:Y:S02]  /*0e00*/  FSEL R13, R26, RZ, P1 ;  /* 0x000000ff1a0d7208 */ /* 0x000fe40000800000 */
[----:B------:R-:W-:-:S02]  /*0e10*/  ISETP.NE.AND P2, PT, R12, 0x7ff00000, PT ;  /* 0x7ff000000c00780c */ /* 0x000fc40003f45270 */
[----:B------:R-:W-:Y:S01]  /*0e20*/  FSEL R12, R27, RZ, P1 ;  /* 0x000000ff1b0c7208 */ /* 0x000fe20000800000 */
[----:B0-----:R-:W-:-:S08]  /*0e30*/  DFMA R16, -R8, R14, 1 ;  /* 0x3ff000000810742b */ /* 0x001fd0000000010e */
[----:B------:R-:W-:-:S08]  /*0e40*/  DFMA R16, R16, R16, R16 ;  /* 0x000000101010722b */ /* 0x000fd00000000010 */
[----:B------:R-:W-:-:S08]  /*0e50*/  DFMA R16, R14, R16, R14 ;  /* 0x000000100e10722b */ /* 0x000fd0000000000e */
[----:B------:R-:W-:Y:S01]  /*0e60*/  DFMA R14, -R8, R16, 1 ;  /* 0x3ff00000080e742b */ /* 0x000fe20000000110 */
[----:B------:R-:W-:Y:S10]  /*0e70*/  @P2 BRA `(.L_x_15) ;  /* 0x0000000000182947 */ /* 0x000ff40003800000 */
[----:B------:R-:W-:-:S14]  /*0e80*/  DSETP.NAN.AND P1, PT, R6, R6, PT ;  /* 0x000000060600722a */ /* 0x000fdc0003f28000 */
[----:B------:R-:W-:Y:S01]  /*0e90*/  @P1 DADD R12, R6, 2 ;  /* 0x40000000060c1429 */ /* 0x000fe20000000000 */
[----:B------:R-:W-:Y:S10]  /*0ea0*/  @P1 BRA `(.L_x_15) ;  /* 0x00000000000c1947 */ /* 0x000ff40003800000 */
[----:B------:R-:W-:-:S14]  /*0eb0*/  DSETP.NEU.AND P1, PT, |R6|, +INF , PT ;  /* 0x7ff000000600742a */ /* 0x000fdc0003f2d200 */
[----:B------:R-:W-:Y:S02]  /*0ec0*/  @!P1 IMAD.MOV.U32 R12, RZ, RZ, 0x0 ;  /* 0x00000000ff0c9424 */ /* 0x000fe400078e00ff */
[----:B------:R-:W-:-:S07]  /*0ed0*/  @!P1 IMAD.MOV.U32 R13, RZ, RZ, 0x7ff00000 ;  /* 0x7ff00000ff0d9424 */ /* 0x000fce00078e00ff */
.L_x_15:
[----:B------:R-:W-:Y:S05]  /*0ee0*/  BSYNC.RECONVERGENT B0 ;  /* 0x0000000000007941 */ /* 0x000fea0003800200 */
.L_x_14:
[----:B------:R-:W-:Y:S01]  /*0ef0*/  DFMA R14, R16, R14, R16 ;  /* 0x0000000e100e722b */ /* 0x000fe20000000010 */
[----:B------:R-:W-:Y:S01]  /*0f00*/  BSSY.RECONVERGENT B0, `(.L_x_16) ;  /* 0x000000e000007945 */ /* 0x000fe20003800200 */
[----:B------:R-:W-:Y:S02]  /*0f10*/  FSEL R16, R12, RZ, P0 ;  /* 0x000000ff0c107208 */ /* 0x000fe40000000000 */
[----:B------:R-:W-:-:S04]  /*0f20*/  FSEL R17, R13, 1.875, P0 ;  /* 0x3ff000000d117808 */ /* 0x000fc80000000000 */
[----:B------:R-:W-:Y:S02]  /*0f30*/  FSETP.GEU.AND P1, PT, |R17|, 6.5827683646048100446e-37, PT ;  /* 0x036000001100780b */ /* 0x000fe40003f2e200 */
[----:B------:R-:W-:-:S08]  /*0f40*/  DMUL R6, R14, R16 ;  /* 0x000000100e067228 */ /* 0x000fd00000000000 */
[----:B------:R-:W-:-:S08]  /*0f50*/  DFMA R12, -R8, R6, R16 ;  /* 0x00000006080c722b */ /* 0x000fd00000000110 */
[----:B------:R-:W-:-:S10]  /*0f60*/  DFMA R6, R14, R12, R6 ;  /* 0x0000000c0e06722b */ /* 0x000fd40000000006 */
[----:B------:R-:W-:-:S05]  /*0f70*/  FFMA R12, RZ, R9, R7 ;  /* 0x00000009ff0c7223 */ /* 0x000fca0000000007 */
[----:B------:R-:W-:-:S13]  /*0f80*/  FSETP.GT.AND P0, PT, |R12|, 1.469367938527859385e-39, PT ;  /* 0x001000000c00780b */ /* 0x000fda0003f04200 */
[----:B------:R-:W-:Y:S05]  /*0f90*/  @P0 BRA P1, `(.L_x_17) ;  /* 0x0000000000100947 */ /* 0x000fea0000800000 */
[----:B------:R-:W-:Y:S01]  /*0fa0*/  IMAD.MOV.U32 R12, RZ, RZ, R16 ;  /* 0x000000ffff0c7224 */ /* 0x000fe200078e0010 */
[----:B------:R-:W-:Y:S01]  /*0fb0*/  MOV R16, 0xfe0 ;  /* 0x00000fe000107802 */ /* 0x000fe20000000f00 */
[----:B------:R-:W-:-:S07]  /*0fc0*/  IMAD.MOV.U32 R13, RZ, RZ, R17 ;  /* 0x000000ffff0d7224 */ /* 0x000fce00078e0011 */
[----:B------:R-:W-:Y:S05]  /*0fd0*/  CALL.REL.NOINC `($__internal_0_$__cuda_sm20_div_rn_f64_full) ;  /* 0x0000001c00bc7944 */ /* 0x000fea0003c00000 */
.L_x_17:
[----:B------:R-:W-:Y:S05]  /*0fe0*/  BSYNC.RECONVERGENT B0 ;  /* 0x0000000000007941 */ /* 0x000fea0003800200 */
.L_x_16:
[----:B------:R-:W0:Y:S01]  /*0ff0*/  LDC.64 R12, c[0x0][0x3a0] ;  /* 0x0000e800ff0c7b82 */ /* 0x000e220000000a00 */
[----:B------:R-:W-:Y:S01]  /*1000*/  DADD R14, RZ, -R6 ;  /* 0x00000000ff0e7229 */ /* 0x000fe20000000806 */
[----:B------:R-:W1:Y:S01]  /*1010*/  LDCU UR5, c[0x0][0x398] ;  /* 0x00007300ff0577ac */ /* 0x000e620008000800 */
[----:B0-----:R-:W2:Y:S06]  /*1020*/  LDG.E.64 R8, desc[UR10][R12.64+0x8] ;  /* 0x0000080a0c087981 */ /* 0x001eac000c1e1b00 */
[----:B--2---:R-:W-:-:S14]  /*1030*/  DSETP.GEU.AND P0, PT, R14, R8, PT ;  /* 0x000000080e00722a */ /* 0x004fdc0003f0e000 */
[----:B------:R-:W0:Y:S01]  /*1040*/  @!P0 LDC.64 R6, c[0x0][0x380] ;  /* 0x0000e000ff068b82 */ /* 0x000e220000000a00 */
[----:B------:R-:W2:Y:S01]  /*1050*/  @!P0 LDG.E.64 R8, desc[UR10][R10.64] ;  /* 0x0000000a0a088981 */ /* 0x000ea2000c1e1b00 */
[----:B0-----:R-:W-:-:S06]  /*1060*/  @!P0 IMAD.WIDE R6, R4, 0x8, R6 ;  /* 0x0000000804068825 */ /* 0x001fcc00078e0206 */
[----:B------:R-:W2:Y:S01]  /*1070*/  @!P0 LDG.E.64 R6, desc[UR10][R6.64] ;  /* 0x0000000a06068981 */ /* 0x000ea2000c1e1b00 */
[----:B------:R-:W-:-:S03]  /*1080*/  VIADD R4, R4, 0x1 ;  /* 0x0000000104047836 */ /* 0x000fc60000000000 */
[----:B------:R3:W-:Y:S01]  /*1090*/  @!P0 STG.E.64 desc[UR10][R12.64+0x8], R14 ;  /* 0x0000080e0c008986 */ /* 0x0007e2000c101b0a */
[----:B------:R-:W-:Y:S02]  /*10a0*/  VIADD R3, R3, 0x1 ;  /* 0x0000000103037836 */ /* 0x000fe40000000000 */
[----:B------:R-:W-:Y:S02]  /*10b0*/  VIADD R2, R2, 0x1 ;  /* 0x0000000102027836 */ /* 0x000fe40000000000 */
[----:B------:R-:W-:Y:S01]  /*10c0*/  VIADD R0, R0, 0x1 ;  /* 0x0000000100007836 */ /* 0x000fe20000000000 */
[----:B--2---:R-:W-:-:S07]  /*10d0*/  @!P0 DADD R8, R6, -R8 ;  /* 0x0000000006088229 */ /* 0x004fce0000000808 */
[----:B------:R3:W-:Y:S01]  /*10e0*/  @!P0 STG.E.64 desc[UR10][R12.64], R8 ;  /* 0x000000080c008986 */ /* 0x0007e2000c101b0a */
[----:B-1----:R-:W-:-:S13]  /*10f0*/  ISETP.GE.AND P0, PT, R4, UR5, PT ;  /* 0x0000000504007c0c */ /* 0x002fda000bf06270 */
[----:B---3--:R-:W-:Y:S05]  /*1100*/  @!P0 BRA `(.L_x_18) ;  /* 0xfffffff0000c8947 */ /* 0x008fea000383ffff */
[----:B------:R-:W-:Y:S05]  /*1110*/  EXIT ;  /* 0x000000000000794d */ /* 0x000fea0003800000 */
.L_x_3:
[----:B------:R-:W-:Y:S01]  /*1120*/  IMAD.MOV.U32 R3, RZ, RZ, RZ ;  /* 0x000000ffff037224 */ /* 0x000fe200078e00ff */
[----:B------:R-:W-:Y:S01]  /*1130*/  PRMT R2, RZ, 0x7610, R2 ;  /* 0x00007610ff027816 */ /* 0x000fe20000000002 */
[----:B------:R-:W1:Y:S01]  /*1140*/  LDCU UR9, c[0x0][0x398] ;  /* 0x00007300ff0977ac */ /* 0x000e620008000800 */
[----:B------:R-:W-:-:S07]  /*1150*/  PRMT R0, RZ, 0x7610, R0 ;  /* 0x00007610ff007816 */ /* 0x000fce0000000000 */
.L_x_58:
        /* <DEDUP_REMOVED lines=15> */
[----:B------:R-:W-:Y:S01]  /*1250*/  IMAD.MOV.U32 R41, RZ, RZ, R5 ;  /* 0x000000ffff297224 */ /* 0x000fe200078e0005 */
[----:B------:R-:W-:-:S03]  /*1260*/  CS2R R6, SRZ ;  /* 0x0000000000067805 */ /* 0x000fc6000001ff00 */
[----:B------:R-:W-:-:S07]  /*1270*/  IMAD.MOV R40, RZ, RZ, -R40 ;  /* 0x000000ffff287224 */ /* 0x000fce00078e0a28 */
.L_x_23:
[----:B------:R-:W2:Y:S08]  /*1280*/  LDC.64 R10, c[0x0][0x390] ;  /* 0x0000e400ff0a7b82 */ /* 0x000eb00000000a00 */
[----:B------:R-:W3:Y:S01]  /*1290*/  LDC.64 R8, c[0x0][0x388] ;  /* 0x0000e200ff087b82 */ /* 0x000ee20000000a00 */
[----:B--2---:R-:W-:-:S05]  /*12a0*/  IMAD.WIDE R10, R41, 0x8, R10 ;  /* 0x00000008290a7825 */ /* 0x004fca00078e020a */
[----:B0-----:R-:W2:Y:S01]  /*12b0*/  LDG.E.64 R34, desc[UR10][R10.64] ;  /* 0x0000000a0a227981 */ /* 0x001ea2000c1e1b00 */
[----:B---3--:R-:W-:-:S03]  /*12c0*/  IMAD.WIDE R8, R41, 0x8, R8 ;  /* 0x0000000829087825 */ /* 0x008fc600078e0208 */
[----:B------:R-:W3:Y:S04]  /*12d0*/  LDG.E.64 R14, desc[UR10][R10.64+0x8] ;  /* 0x0000080a0a0e7981 */ /* 0x000ee8000c1e1b00 */
[----:B------:R-:W4:Y:S04]  /*12e0*/  LDG.E.64 R28, desc[UR10][R8.64] ;  /* 0x0000000a081c7981 */ /* 0x000f28000c1e1b00 */
[----:B------:R-:W3:Y:S04]  /*12f0*/  LDG.E.64 R32, desc[UR10][R8.64+0x8] ;  /* 0x0000080a08207981 */ /* 0x000ee8000c1e1b00 */
        /* <DEDUP_REMOVED lines=12> */
[----:B--2---:R-:W-:-:S02]  /*13c0*/  DADD R46, R34, R46 ;  /* 0x00000000222e7229 */ /* 0x004fc4000000002e */
[----:B----4-:R-:W-:Y:S01]  /*13d0*/  DFMA R6, R34, R28, R6 ;  /* 0x0000001c2206722b */ /* 0x010fe20000000006 */
[----:B------:R-:W2:Y:S04]  /*13e0*/  LDG.E.64 R28, desc[UR10][R8.64+0x30] ;  /* 0x0000300a081c7981 */ /* 0x000ea8000c1e1b00 */
[----:B------:R-:W4:Y:S03]  /*13f0*/  LDG.E.64 R34, desc[UR10][R8.64+0x38] ;  /* 0x0000380a08227981 */ /* 0x000f26000c1e1b00 */
[----:B---3--:R-:W-:Y:S01]  /*1400*/  DFMA R6, R14, R32, R6 ;  /* 0x000000200e06722b */ /* 0x008fe20000000006 */
[----:B------:R-:W3:Y:S07]  /*1410*/  LDG.E.64 R32, desc[UR10][R8.64+0x40] ;  /* 0x0000400a08207981 */ /* 0x000eee000c1e1b00 */
[----:B-----5:R-:W-:-:S02]  /*1420*/  DFMA R12, R18, R12, R6 ;  /* 0x0000000c120c722b */ /* 0x020fc40000000006 */
[----:B------:R-:W3:Y:S01]  /*1430*/  LDG.E.64 R6, desc[UR10][R10.64+0x40] ;  /* 0x0000400a0a067981 */ /* 0x000ee2000c1e1b00 */
[----:B------:R-:W-:-:S05]  /*1440*/  DADD R14, R46, R14 ;  /* 0x000000002e0e7229 */ /* 0x000fca000000000e */
[----:B------:R-:W-:Y:S02]  /*1450*/  DFMA R16, R22, R16, R12 ;  /* 0x000000101610722b */ /* 0x000fe4000000000c */
[----:B------:R-:W5:Y:S01]  /*1460*/  LDG.E.64 R12, desc[UR10][R10.64+0x48] ;  /* 0x0000480a0a0c7981 */ /* 0x000f62000c1e1b00 */
[----:B------:R-:W-:-:S03]  /*1470*/  DADD R18, R14, R18 ;  /* 0x000000000e127229 */ /* 0x000fc60000000012 */
[----:B------:R-:W5:Y:S02]  /*1480*/  LDG.E.64 R14, desc[UR10][R8.64+0x48] ;  /* 0x0000480a080e7981 */ /* 0x000f64000c1e1b00 */
[----:B------:R-:W-:Y:S02]  /*1490*/  DFMA R20, R26, R20, R16 ;  /* 0x000000141a14722b */ /* 0x000fe40000000010 */
[----:B------:R-:W5:Y:S01]  /*14a0*/  LDG.E.64 R16, desc[UR10][R10.64+0x50] ;  /* 0x0000500a0a107981 */ /* 0x000f62000c1e1b00 */
[----:B------:R-:W-:-:S03]  /*14b0*/  DADD R22, R18, R22 ;  /* 0x0000000012167229 */ /* 0x000fc60000000016 */
[----:B------:R-:W5:Y:S02]  /*14c0*/  LDG.E.64 R18, desc[UR10][R8.64+0x50] ;  /* 0x0000500a08127981 */ /* 0x000f64000c1e1b00 */
[----:B------:R-:W-:Y:S02]  /*14d0*/  DFMA R24, R30, R24, R20 ;  /* 0x000000181e18722b */ /* 0x000fe40000000014 */
[----:B------:R-:W5:Y:S01]  /*14e0*/  LDG.E.64 R20, desc[UR10][R10.64+0x58] ;  /* 0x0000580a0a147981 */ /* 0x000f62000c1e1b00 */
[----:B------:R-:W-:-:S03]  /*14f0*/  DADD R26, R22, R26 ;  /* 0x00000000161a7229 */ /* 0x000fc6000000001a */
[----:B------:R-:W5:Y:S05]  /*1500*/  LDG.E.64 R22, desc[UR10][R8.64+0x58] ;  /* 0x0000580a08167981 */ /* 0x000f6a000c1e1b00 */
[----:B------:R-:W-:Y:S02]  /*1510*/  DADD R30, R26, R30 ;  /* 0x000000001a1e7229 */ /* 0x000fe4000000001e */
[----:B------:R-:W5:Y:S01]  /*1520*/  LDG.E.64 R26, desc[UR10][R8.64+0x60] ;  /* 0x0000600a081a7981 */ /* 0x000f62000c1e1b00 */
[----:B--2---:R-:W-:-:S03]  /*1530*/  DFMA R28, R36, R28, R24 ;  /* 0x0000001c241c722b */ /* 0x004fc60000000018 */
[----:B------:R-:W2:Y:S02]  /*1540*/  LDG.E.64 R24, desc[UR10][R10.64+0x60] ;  /* 0x0000600a0a187981 */ /* 0x000ea4000c1e1b00 */
[----:B------:R-:W-:Y:S02]  /*1550*/  DADD R36, R30, R36 ;  /* 0x000000001e247229 */ /* 0x000fe40000000024 */
[----:B------:R-:W2:Y:S01]  /*1560*/  LDG.E.64 R30, desc[UR10][R8.64+0x68] ;  /* 0x0000680a081e7981 */ /* 0x000ea2000c1e1b00 */
[----:B----4-:R-:W-:-:S03]  /*1570*/  DFMA R34, R42, R34, R28 ;  /* 0x000000222a22722b */ /* 0x010fc6000000001c */
[----:B------:R-:W4:Y:S02]  /*1580*/  LDG.E.64 R28, desc[UR10][R10.64+0x68] ;  /* 0x0000680a0a1c7981 */ /* 0x000f24000c1e1b00 */
[----:B------:R-:W-:Y:S02]  /*1590*/  DADD R42, R36, R42 ;  /* 0x00000000242a7229 */ /* 0x000fe4000000002a */
[----:B------:R-:W4:Y:S01]  /*15a0*/  LDG.E.64 R36, desc[UR10][R8.64+0x70] ;  /* 0x0000700a08247981 */ /* 0x000f22000c1e1b00 */
[----:B---3--:R-:W-:-:S03]  /*15b0*/  DFMA R32, R6, R32, R34 ;  /* 0x000000200620722b */ /* 0x008fc60000000022 */
[----:B------:R-:W3:Y:S02]  /*15c0*/  LDG.E.64 R34, desc[UR10][R10.64+0x70] ;  /* 0x0000700a0a227981 */ /* 0x000ee4000c1e1b00 */
[----:B------:R-:W-:-:S08]  /*15d0*/  DADD R6, R42, R6 ;  /* 0x000000002a067229 */ /* 0x000fd00000000006 */
[----:B-----5:R-:W-:Y:S02]  /*15e0*/  DADD R6, R6, R12 ;  /* 0x0000000006067229 */ /* 0x020fe4000000000c */
[----:B------:R-:W-:-:S06]  /*15f0*/  DFMA R14, R12, R14, R32 ;  /* 0x0000000e0c0e722b */ /* 0x000fcc0000000020 */
[----:B------:R-:W-:Y:S02]  /*1600*/  DADD R6, R6, R16 ;  /* 0x0000000006067229 */ /* 0x000fe40000000010 */
[----:B------:R-:W-:-:S06]  /*1610*/  DFMA R14, R16, R18, R14 ;  /* 0x00000012100e722b */ /* 0x000fcc000000000e */
[----:B------:R-:W-:Y:S02]  /*1620*/  DADD R6, R6, R20 ;  /* 0x0000000006067229 */ /* 0x000fe40000000014 */
[----:B------:R-:W-:Y:S01]  /*1630*/  DFMA R14, R20, R22, R14 ;  /* 0x00000016140e722b */ /* 0x000fe2000000000e */
[----:B------:R-:W-:-:S05]  /*1640*/  VIADD R40, R40, 0x10 ;  /* 0x0000001028287836 */ /* 0x000fca0000000000 */
[----:B------:R-:W-:Y:S01]  /*1650*/  ISETP.NE.AND P0, PT, R40, RZ, PT ;  /* 0x000000ff2800720c */ /* 0x000fe20003f05270 */
[----:B------:R-:W-:Y:S01]  /*1660*/  VIADD R41, R41, 0x10 ;  /* 0x0000001029297836 */ /* 0x000fe20000000000 */
[----:B--2---:R-:W-:Y:S02]  /*1670*/  DADD R6, R6, R24 ;  /* 0x0000000006067229 */ /* 0x004fe40000000018 */
[----:B------:R-:W-:-:S06]  /*1680*/  DFMA R14, R24, R26, R14 ;  /* 0x0000001a180e722b */ /* 0x000fcc000000000e */
[----:B----4-:R-:W-:Y:S02]  /*1690*/  DADD R6, R6, R28 ;  /* 0x0000000006067229 */ /* 0x010fe4000000001c */
[----:B------:R-:W-:-:S06]  /*16a0*/  DFMA R14, R28, R30, R14 ;  /* 0x0000001e1c0e722b */ /* 0x000fcc000000000e */
[----:B---3--:R-:W-:Y:S02]  /*16b0*/  DADD R6, R6, R34 ;  /* 0x0000000006067229 */ /* 0x008fe40000000022 */
[----:B------:R-:W-:-:S06]  /*16c0*/  DFMA R14, R34, R36, R14 ;  /* 0x00000024220e722b */ /* 0x000fcc000000000e */
[----:B------:R-:W-:Y:S02]  /*16d0*/  DADD R46, R6, R38 ;  /* 0x00000000062e7229 */ /* 0x000fe40000000026 */
[----:B------:R-:W-:Y:S01]  /*16e0*/  DFMA R6, R38, R44, R14 ;  /* 0x0000002c2606722b */ /* 0x000fe2000000000e */
[----:B------:R-:W-:Y:S10]  /*16f0*/  @P0 BRA `(.L_x_23) ;  /* 0xfffffff800e00947 */ /* 0x000ff4000383ffff */
.L_x_22:
[----:B01----:R-:W-:Y:S05]  /*1700*/  BSYNC.RECONVERGENT B1 ;  /* 0x0000000000017941 */ /* 0x003fea0003800200 */
.L_x_21:
        /* <DEDUP_REMOVED lines=28> */
[----:B------:R-:W-:Y:S01]  /*18d0*/  VIADD R41, R41, 0x8 ;  /* 0x0000000829297836 */ /* 0x000fe20000000000 */
[----:B--2---:R-:W-:-:S02]  /*18e0*/  DFMA R36, R38, R36, R6 ;  /* 0x000000242624722b */ /* 0x004fc40000000006 */
[----:B------:R-:W-:-:S06]  /*18f0*/  DADD R6, R46, R38 ;  /* 0x000000002e067229 */ /* 0x000fcc0000000026 */
[----:B---3--:R-:W-:Y:S02]  /*1900*/  DFMA R10, R8, R10, R36 ;  /* 0x0000000a080a722b */ /* 0x008fe40000000024 */
[----:B------:R-:W-:-:S06]  /*1910*/  DADD R6, R6, R8 ;  /* 0x0000000006067229 */ /* 0x000fcc0000000008 */
[----:B----4-:R-:W-:Y:S02]  /*1920*/  DFMA R10, R12, R14, R10 ;  /* 0x0000000e0c0a722b */ /* 0x010fe4000000000a */
[----:B------:R-:W-:-:S06]  /*1930*/  DADD R6, R6, R12 ;  /* 0x0000000006067229 */ /* 0x000fcc000000000c */
[----:B-----5:R-:W-:Y:S02]  /*1940*/  DFMA R10, R16, R18, R10 ;  /* 0x00000012100a722b */ /* 0x020fe4000000000a */
[----:B------:R-:W-:-:S06]  /*1950*/  DADD R6, R6, R16 ;  /* 0x0000000006067229 */ /* 0x000fcc0000000010 */
[----:B------:R-:W-:Y:S02]  /*1960*/  DFMA R10, R20, R22, R10 ;  /* 0x00000016140a722b */ /* 0x000fe4000000000a */
[----:B------:R-:W-:-:S06]  /*1970*/  DADD R6, R6, R20 ;  /* 0x0000000006067229 */ /* 0x000fcc0000000014 */
[----:B------:R-:W-:Y:S02]  /*1980*/  DFMA R10, R24, R26, R10 ;  /* 0x0000001a180a722b */ /* 0x000fe4000000000a */
[----:B------:R-:W-:-:S06]  /*1990*/  DADD R6, R6, R24 ;  /* 0x0000000006067229 */ /* 0x000fcc0000000018 */
[----:B------:R-:W-:Y:S02]  /*19a0*/  DFMA R10, R28, R30, R10 ;  /* 0x0000001e1c0a722b */ /* 0x000fe4000000000a */
[----:B------:R-:W-:-:S08]  /*19b0*/  DADD R6, R6, R28 ;  /* 0x0000000006067229 */ /* 0x000fd0000000001c */
[----:B------:R-:W-:Y:S02]  /*19c0*/  DADD R46, R6, R32 ;  /* 0x00000000062e7229 */ /* 0x000fe40000000020 */
[----:B------:R-:W-:-:S11]  /*19d0*/  DFMA R6, R32, R34, R10 ;  /* 0x000000222006722b */ /* 0x000fd6000000000a */
.L_x_25:
[----:B------:R-:W-:Y:S05]  /*19e0*/  BSYNC.RECONVERGENT B1 ;  /* 0x0000000000017941 */ /* 0x000fea0003800200 */
.L_x_24:
        /* <DEDUP_REMOVED lines=31> */
.L_x_27:
[----:B------:R-:W-:Y:S05]  /*1be0*/  BSYNC.RECONVERGENT B1 ;  /* 0x0000000000017941 */ /* 0x000fea0003800200 */
.L_x_26:
        /* <DEDUP_REMOVED lines=20> */
.L_x_20:
[----:B01----:R-:W-:Y:S05]  /*1d30*/  BSYNC.RECONVERGENT B0 ;  /* 0x0000000000007941 */ /* 0x003fea0003800200 */
.L_x_19:
[----:B------:R-:W0:Y:S01]  /*1d40*/  LDCU UR5, c[0x0][0x398] ;  /* 0x00007300ff0577ac */ /* 0x000e220008000800 */
[----:B------:R-:W-:Y:S01]  /*1d50*/  IMAD.MOV.U32 R11, RZ, RZ, RZ ;  /* 0x000000ffff0b7224 */ /* 0x000fe200078e00ff */
[----:B------:R-:W-:Y:S01]  /*1d60*/  CS2R R24, SRZ ;  /* 0x0000000000187805 */ /* 0x000fe2000001ff00 */
[----:B0-----:R-:W-:-:S05]  /*1d70*/  IMAD.U32 R18, RZ, RZ, UR5 ;  /* 0x00000005ff127e24 */ /* 0x001fca000f8e00ff */
[----:B------:R-:W-:-:S13]  /*1d80*/  ISETP.GE.U32.AND P0, PT, R18, 0x4, PT ;  /* 0x000000041200780c */ /* 0x000fda0003f06070 */
[----:B------:R-:W-:Y:S05]  /*1d90*/  @!P0 BRA `(.L_x_28) ;  /* 0x0000000400d08947 */ /* 0x000fea0003800000 */
[----:B------:R-:W0:Y:S01]  /*1da0*/  LDC.64 R8, c[0x0][0x390] ;  /* 0x0000e400ff087b82 */ /* 0x000e220000000a00 */
[----:B------:R-:W-:Y:S01]  /*1db0*/  IMAD.MOV.U32 R43, RZ, RZ, RZ ;  /* 0x000000ffff2b7224 */ /* 0x000fe200078e00ff */
[----:B------:R-:W-:-:S06]  /*1dc0*/  CS2R R24, SRZ ;  /* 0x0000000000187805 */ /* 0x000fcc000001ff00 */
[----:B------:R-:W1:Y:S02]  /*1dd0*/  LDC.64 R10, c[0x0][0x388] ;  /* 0x0000e200ff0a7b82 */ /* 0x000e640000000a00 */
.L_x_41:
[----:B-1----:R-:W-:-:S04]  /*1de0*/  IMAD.WIDE.U32 R12, R43, 0x8, R10 ;  /* 0x000000082b0c7825 */ /* 0x002fc800078e000a */
[----:B0-----:R-:W-:Y:S01]  /*1df0*/  IMAD.WIDE.U32 R14, R43, 0x8, R8 ;  /* 0x000000082b0e7825 */ /* 0x001fe200078e0008 */
[----:B------:R-:W2:Y:S04]  /*1e00*/  LDG.E.64 R20, desc[UR10][R12.64] ;  /* 0x0000000a0c147981 */ /* 0x000ea8000c1e1b00 */
[----:B------:R0:W5:Y:S01]  /*1e10*/  LDG.E.64 R22, desc[UR10][R14.64] ;  /* 0x0000000a0e167981 */ /* 0x000162000c1e1b00 */
[----:B------:R-:W-:Y:S01]  /*1e20*/  BSSY.RECONVERGENT B0, `(.L_x_29) ;  /* 0x0000004000007945 */ /* 0x000fe20003800200 */
[----:B------:R-:W-:Y:S01]  /*1e30*/  MOV R42, 0x1e60 ;  /* 0x00001e60002a7802 */ /* 0x000fe20000000f00 */
[----:B0-2---:R-:W-:-:S11]  /*1e40*/  DADD R36, -RZ, |R20| ;  /* 0x00000000ff247229 */ /* 0x005fd60000000514 */
[----:B-----5:R-:W-:Y:S05]  /*1e50*/  CALL.REL.NOINC `($_Z10bls_kernelPKdS0_S0_iP9BlsResult$__internal_accurate_pow) ;  /* 0x00000014008c7944 */ /* 0x020fea0003c00000 */
[----:B------:R-:W-:Y:S05]  /*1e60*/  BSYNC.RECONVERGENT B0 ;  /* 0x0000000000007941 */ /* 0x000fea0003800200 */
.L_x_29:
[C---:B------:R-:W-:Y:S02]  /*1e70*/  DADD R16, R20.reuse, 2 ;  /* 0x4000000014107429 */ /* 0x040fe40000000000 */
[----:B------:R-:W-:-:S06]  /*1e80*/  DSETP.NEU.AND P0, PT, R20, RZ, PT ;  /* 0x000000ff1400722a */ /* 0x000fcc0003f0d000 */
[----:B------:R-:W-:Y:S02]  /*1e90*/  FSEL R28, R27, RZ, P0 ;  /* 0x000000ff1b1c7208 */ /* 0x000fe40000000000 */
[----:B------:R-:W-:Y:S02]  /*1ea0*/  LOP3.LUT R16, R17, 0x7ff00000, RZ, 0xc0, !PT ;  /* 0x7ff0000011107812 */ /* 0x000fe400078ec0ff */
[----:B------:R-:W-:Y:S02]  /*1eb0*/  FSEL R29, R26, RZ, P0 ;  /* 0x000000ff1a1d7208 */ /* 0x000fe40000000000 */
[----:B------:R-:W-:-:S13]  /*1ec0*/  ISETP.NE.AND P1, PT, R16, 0x7ff00000, PT ;  /* 0x7ff000001000780c */ /* 0x000fda0003f25270 */
[----:B------:R-:W-:Y:S05]  /*1ed0*/  @P1 BRA `(.L_x_30) ;  /* 0x0000000000201947 */ /* 0x000fea0003800000 */
[----:B------:R-:W-:-:S14]  /*1ee0*/  DSETP.NAN.AND P0, PT, R20, R20, PT ;  /* 0x000000141400722a */ /* 0x000fdc0003f08000 */
[----:B------:R-:W-:Y:S05]  /*1ef0*/  @P0 BRA `(.L_x_31) ;  /* 0x0000000000140947 */ /* 0x000fea0003800000 */
[----:B------:R-:W-:-:S14]  /*1f00*/  DSETP.NEU.AND P0, PT, |R20|, +INF , PT ;  /* 0x7ff000001400742a */ /* 0x000fdc0003f0d200 */
[----:B------:R-:W-:Y:S05]  /*1f10*/  @P0 BRA `(.L_x_30) ;  /* 0x0000000000100947 */ /* 0x000fea0003800000 */
[----:B------:R-:W-:Y:S02]  /*1f20*/  IMAD.MOV.U32 R28, RZ, RZ, 0x0 ;  /* 0x00000000ff1c7424 */ /* 0x000fe400078e00ff */
[----:B------:R-:W-:Y:S01]  /*1f30*/  IMAD.MOV.U32 R29, RZ, RZ, 0x7ff00000 ;  /* 0x7ff00000ff1d7424 */ /* 0x000fe200078e00ff */
[----:B------:R-:W-:Y:S06]  /*1f40*/  BRA `(.L_x_30) ;  /* 0x0000000000047947 */ /* 0x000fec0003800000 */
.L_x_31:
[----:B------:R-:W-:-:S11]  /*1f50*/  DADD R28, R20, 2 ;  /* 0x40000000141c7429 */ /* 0x000fd60000000000 */
.L_x_30:
[----:B------:R-:W2:Y:S04]  /*1f60*/  LDG.E.64 R16, desc[UR10][R12.64+0x8] ;  /* 0x0000080a0c107981 */ /* 0x000ea8000c1e1b00 */
[----:B------:R0:W5:Y:S01]  /*1f70*/  LDG.E.64 R18, desc[UR10][R14.64+0x8] ;  /* 0x0000080a0e127981 */ /* 0x000162000c1e1b00 */
[----:B------:R-:W-:Y:S01]  /*1f80*/  DSETP.NEU.AND P0, PT, R20, 1, PT ;  /* 0x3ff000001400742a */ /* 0x000fe20003f0d000 */
[----:B------:R-:W-:Y:S01]  /*1f90*/  BSSY.RECONVERGENT B0, `(.L_x_32) ;  /* 0x0000007000007945 */ /* 0x000fe20003800200 */
[----:B------:R-:W-:-:S04]  /*1fa0*/  MOV R42, 0x2000 ;  /* 0x00002000002a7802 */ /* 0x000fc80000000f00 */
[----:B------:R-:W-:Y:S02]  /*1fb0*/  FSEL R20, R28, RZ, P0 ;  /* 0x000000ff1c147208 */ /* 0x000fe40000000000 */
[----:B------:R-:W-:-:S06]  /*1fc0*/  FSEL R21, R29, 1.875, P0 ;  /* 0x3ff000001d157808 */ /* 0x000fcc0000000000 */
[----:B------:R-:W-:Y:S02]  /*1fd0*/  DFMA R20, R22, R20, R24 ;  /* 0x000000141614722b */ /* 0x000fe40000000018 */
[----:B0-2---:R-:W-:-:S11]  /*1fe0*/  DADD R36, -RZ, |R16| ;  /* 0x00000000ff247229 */ /* 0x005fd60000000510 */
[----:B-----5:R-:W-:Y:S05]  /*1ff0*/  CALL.REL.NOINC `($_Z10bls_kernelPKdS0_S0_iP9BlsResult$__internal_accurate_pow) ;  /* 0x0000001400247944 */ /* 0x020fea0003c00000 */
[----:B------:R-:W-:Y:S05]  /*2000*/  BSYNC.RECONVERGENT B0 ;  /* 0x0000000000007941 */ /* 0x000fea0003800200 */
.L_x_32:
        /* <DEDUP_REMOVED lines=14> */
.L_x_34:
[----:B------:R-:W-:-:S11]  /*20f0*/  DADD R28, R16, 2 ;  /* 0x40000000101c7429 */ /* 0x000fd60000000000 */
.L_x_33:
        /* <DEDUP_REMOVED lines=11> */
.L_x_35:
[C---:B------:R-:W-:Y:S02]  /*21b0*/  DADD R16, R22.reuse, 2 ;  /* 0x4000000016107429 */ /* 0x040fe40000000000 */
[----:B------:R-:W-:-:S08]  /*21c0*/  DSETP.NEU.AND P0, PT, R22, RZ, PT ;  /* 0x000000ff1600722a */ /* 0x000fd00003f0d000 */
[----:B------:R-:W-:Y:S02]  /*21d0*/  LOP3.LUT R16, R17, 0x7ff00000, RZ, 0xc0, !PT ;  /* 0x7ff0000011107812 */ /* 0x000fe400078ec0ff */
[----:B------:R-:W-:Y:S02]  /*21e0*/  FSEL R17, R26, RZ, P0 ;  /* 0x000000ff1a117208 */ /* 0x000fe40000000000 */
[----:B------:R-:W-:Y:S02]  /*21f0*/  ISETP.NE.AND P1, PT, R16, 0x7ff00000, PT ;  /* 0x7ff000001000780c */ /* 0x000fe40003f25270 */
[----:B------:R-:W-:-:S11]  /*2200*/  FSEL R16, R27, RZ, P0 ;  /* 0x000000ff1b107208 */ /* 0x000fd60000000000 */
        /* <DEDUP_REMOVED lines=8> */
.L_x_37:
[----:B------:R-:W-:-:S11]  /*2290*/  DADD R16, R22, 2 ;  /* 0x4000000016107429 */ /* 0x000fd60000000000 */
.L_x_36:
[----:B------:R-:W2:Y:S04]  /*22a0*/  LDG.E.64 R12, desc[UR10][R12.64+0x18] ;  /* 0x0000180a0c0c7981 */ /* 0x000ea8000c1e1b00 */
[----:B------:R-:W5:Y:S01]  /*22b0*/  LDG.E.64 R14, desc[UR10][R14.64+0x18] ;  /* 0x0000180a0e0e7981 */ /* 0x000f62000c1e1b00 */
[----:B------:R-:W-:Y:S01]  /*22c0*/  DSETP.NEU.AND P0, PT, R22, 1, PT ;  /* 0x3ff000001600742a */ /* 0x000fe20003f0d000 */
[----:B------:R-:W-:Y:S01]  /*22d0*/  BSSY.RECONVERGENT B0, `(.L_x_38) ;  /* 0x0000007000007945 */ /* 0x000fe20003800200 */
[----:B------:R-:W-:-:S04]  /*22e0*/  MOV R42, 0x2340 ;  /* 0x00002340002a7802 */ /* 0x000fc80000000f00 */
[----:B------:R-:W-:Y:S02]  /*22f0*/  FSEL R16, R16, RZ, P0 ;  /* 0x000000ff10107208 */ /* 0x000fe40000000000 */
[----:B------:R-:W-:-:S06]  /*2300*/  FSEL R17, R17, 1.875, P0 ;  /* 0x3ff0000011117808 */ /* 0x000fcc0000000000 */
[----:B------:R-:W-:Y:S02]  /*2310*/  DFMA R24, R24, R16, R18 ;  /* 0x000000101818722b */ /* 0x000fe40000000012 */
[----:B--2---:R-:W-:-:S11]  /*2320*/  DADD R36, -RZ, |R12| ;  /* 0x00000000ff247229 */ /* 0x004fd6000000050c */
[----:B-----5:R-:W-:Y:S05]  /*2330*/  CALL.REL.NOINC `($_Z10bls_kernelPKdS0_S0_iP9BlsResult$__internal_accurate_pow) ;  /* 0x0000001000547944 */ /* 0x020fea0003c00000 */
[----:B------:R-:W-:Y:S05]  /*2340*/  BSYNC.RECONVERGENT B0 ;  /* 0x0000000000007941 */ /* 0x000fea0003800200 */
.L_x_38:
        /* <DEDUP_REMOVED lines=14> */
.L_x_40:
[----:B------:R-:W-:-:S11]  /*2430*/  DADD R16, R12, 2 ;  /* 0x400000000c107429 */ /* 0x000fd60000000000 */
.L_x_39:
[----:B------:R-:W-:Y:S01]  /*2440*/  DSETP.NEU.AND P0, PT, R12, 1, PT ;  /* 0x3ff000000c00742a */ /* 0x000fe20003f0d000 */
[----:B------:R-:W-:Y:S02]  /*2450*/  IMAD.U32 R18, RZ, RZ, UR9 ;  /* 0x00000009ff127e24 */ /* 0x000fe4000f8e00ff */
[----:B------:R-:W-:-:S03]  /*2460*/  VIADD R43, R43, 0x4 ;  /* 0x000000042b2b7836 */ /* 0x000fc60000000000 */
[----:B------:R-:W-:Y:S02]  /*2470*/  FSEL R12, R16, RZ, P0 ;  /* 0x000000ff100c7208 */ /* 0x000fe40000000000 */
[----:B------:R-:W-:Y:S02]  /*2480*/  LOP3.LUT R16, R18, 0x7ffffffc, RZ, 0xc0, !PT ;  /* 0x7ffffffc12107812 */ /* 0x000fe400078ec0ff */
[----:B------:R-:W-:Y:S02]  /*2490*/  FSEL R13, R17, 1.875, P0 ;  /* 0x3ff00000110d7808 */ /* 0x000fe40000000000 */
[----:B------:R-:W-:-:S04]  /*24a0*/  ISETP.NE.AND P0, PT, R43, R16, PT ;  /* 0x000000102b00720c */ /* 0x000fc80003f05270 */
[----:B------:R-:W-:-:S09]  /*24b0*/  DFMA R24, R14, R12, R24 ;  /* 0x0000000c0e18722b */ /* 0x000fd20000000018 */
[----:B------:R-:W-:Y:S05]  /*24c0*/  @P0 BRA `(.L_x_41) ;  /* 0xfffffff800440947 */ /* 0x000fea000383ffff */
[----:B------:R-:W-:-:S07]  /*24d0*/  IMAD.MOV.U32 R11, RZ, RZ, R16 ;  /* 0x000000ffff0b7224 */ /* 0x000fce00078e0010 */
.L_x_28:
[----:B------:R-:W-:-:S13]  /*24e0*/  LOP3.LUT P0, RZ, R18, 0x3, RZ, 0xc0, !PT ;  /* 0x0000000312ff7812 */ /* 0x000fda000780c0ff */
[----:B------:R-:W-:Y:S05]  /*24f0*/  @!P0 BRA `(.L_x_42) ;  /* 0x0000000400688947 */ /* 0x000fea0003800000 */
[----:B------:R-:W0:Y:S08]  /*2500*/  LDC.64 R12, c[0x0][0x388] ;  /* 0x0000e200ff0c7b82 */ /* 0x000e300000000a00 */
[----:B------:R-:W1:Y:S01]  /*2510*/  LDC.64 R14, c[0x0][0x390] ;  /* 0x0000e400ff0e7b82 */ /* 0x000e620000000a00 */
[----:B0-----:R-:W-:-:S05]  /*2520*/  IMAD.WIDE.U32 R12, R11, 0x8, R12 ;  /* 0x000000080b0c7825 */ /* 0x001fca00078e000c */
[----:B------:R-:W2:Y:S01]  /*2530*/  LDG.E.64 R8, desc[UR10][R12.64] ;  /* 0x0000000a0c087981 */ /* 0x000ea2000c1e1b00 */
[----:B-1----:R-:W-:-:S05]  /*2540*/  IMAD.WIDE.U32 R14, R11, 0x8, R14 ;  /* 0x000000080b0e7825 */ /* 0x002fca00078e000e */
[----:B------:R0:W5:Y:S01]  /*2550*/  LDG.E.64 R10, desc[UR10][R14.64] ;  /* 0x0000000a0e0a7981 */ /* 0x000162000c1e1b00 */
[----:B------:R-:W-:Y:S01]  /*2560*/  BSSY.RECONVERGENT B0, `(.L_x_43) ;  /* 0x0000004000007945 */ /* 0x000fe20003800200 */
[----:B------:R-:W-:Y:S01]  /*2570*/  MOV R42, 0x25a0 ;  /* 0x000025a0002a7802 */ /* 0x000fe20000000f00 */
[----:B0-2---:R-:W-:-:S11]  /*2580*/  DADD R36, -RZ, |R8| ;  /* 0x00000000ff247229 */ /* 0x005fd60000000508 */
[----:B-----5:R-:W-:Y:S05]  /*2590*/  CALL.REL.NOINC `($_Z10bls_kernelPKdS0_S0_iP9BlsResult$__internal_accurate_pow) ;  /* 0x0000000c00bc7944 */ /* 0x020fea0003c00000 */
[----:B------:R-:W-:Y:S05]  /*25a0*/  BSYNC.RECONVERGENT B0 ;  /* 0x0000000000007941 */ /* 0x000fea0003800200 */
.L_x_43:
        /* <DEDUP_REMOVED lines=14> */
.L_x_45:
[----:B------:R-:W-:-:S11]  /*2690*/  DADD R16, R8, 2 ;  /* 0x4000000008107429 */ /* 0x000fd60000000000 */
.L_x_44:
[----:B------:R-:W0:Y:S01]  /*26a0*/  LDCU UR5, c[0x0][0x398] ;  /* 0x00007300ff0577ac */ /* 0x000e220008000800 */
[----:B------:R-:W-:-:S06]  /*26b0*/  DSETP.NEU.AND P0, PT, R8, 1, PT ;  /* 0x3ff000000800742a */ /* 0x000fcc0003f0d000 */
[----:B------:R-:W-:Y:S02]  /*26c0*/  FSEL R8, R16, RZ, P0 ;  /* 0x000000ff10087208 */ /* 0x000fe40000000000 */
[----:B------:R-:W-:-:S06]  /*26d0*/  FSEL R9, R17, 1.875, P0 ;  /* 0x3ff0000011097808 */ /* 0x000fcc0000000000 */
[----:B------:R-:W-:Y:S01]  /*26e0*/  DFMA R24, R10, R8, R24 ;  /* 0x000000080a18722b */ /* 0x000fe20000000018 */
[----:B0-----:R-:W-:-:S04]  /*26f0*/  ULOP3.LUT UR5, UR5, 0x3, URZ, 0xc0, !UPT ;  /* 0x0000000305057892 */ /* 0x001fc8000f8ec0ff */
[----:B------:R-:W-:-:S09]  /*2700*/  UISETP.NE.AND UP0, UPT, UR5, 0x1, UPT ;  /* 0x000000010500788c */ /* 0x000fd2000bf05270 */
[----:B------:R-:W-:Y:S05]  /*2710*/  BRA.U !UP0, `(.L_x_42) ;  /* 0x0000000108e07547 */ /* 0x000fea000b800000 */
[----:B------:R-:W2:Y:S04]  /*2720*/  LDG.E.64 R8, desc[UR10][R12.64+0x8] ;  /* 0x0000080a0c087981 */ /* 0x000ea8000c1e1b00 */
[----:B------:R0:W5:Y:S01]  /*2730*/  LDG.E.64 R10, desc[UR10][R14.64+0x8] ;  /* 0x0000080a0e0a7981 */ /* 0x000162000c1e1b00 */
[----:B------:R-:W-:Y:S01]  /*2740*/  BSSY.RECONVERGENT B0, `(.L_x_46) ;  /* 0x0000004000007945 */ /* 0x000fe20003800200 */
[----:B------:R-:W-:Y:S01]  /*2750*/  MOV R42, 0x2780 ;  /* 0x00002780002a7802 */ /* 0x000fe20000000f00 */
[----:B0-2---:R-:W-:-:S11]  /*2760*/  DADD R36, -RZ, |R8| ;  /* 0x00000000ff247229 */ /* 0x005fd60000000508 */
[----:B-----5:R-:W-:Y:S05]  /*2770*/  CALL.REL.NOINC `($_Z10bls_kernelPKdS0_S0_iP9BlsResult$__internal_accurate_pow) ;  /* 0x0000000c00447944 */ /* 0x020fea0003c00000 */
[----:B------:R-:W-:Y:S05]  /*2780*/  BSYNC.RECONVERGENT B0 ;  /* 0x0000000000007941 */ /* 0x000fea0003800200 */
.L_x_46:
        /* <DEDUP_REMOVED lines=14> */
.L_x_48:
[----:B------:R-:W-:-:S11]  /*2870*/  DADD R16, R8, 2 ;  /* 0x4000000008107429 */ /* 0x000fd60000000000 */
.L_x_47:
        /* <DEDUP_REMOVED lines=9> */
[----:B------:R-:W5:Y:S01]  /*2910*/  LDG.E.64 R14, desc[UR10][R14.64+0x10] ;  /* 0x0000100a0e0e7981 */ /* 0x000f62000c1e1b00 */
[----:B------:R-:W-:Y:S01]  /*2920*/  BSSY.RECONVERGENT B0, `(.L_x_49) ;  /* 0x0000004000007945 */ /* 0x000fe20003800200 */
[----:B------:R-:W-:Y:S01]  /*2930*/  MOV R42, 0x2960 ;  /* 0x00002960002a7802 */ /* 0x000fe20000000f00 */
[----:B--2---:R-:W-:-:S11]  /*2940*/  DADD R36, -RZ, |R12| ;  /* 0x00000000ff247229 */ /* 0x004fd6000000050c */
[----:B-----5:R-:W-:Y:S05]  /*2950*/  CALL.REL.NOINC `($_Z10bls_kernelPKdS0_S0_iP9BlsResult$__internal_accurate_pow) ;  /* 0x0000000800cc7944 */ /* 0x020fea0003c00000 */
[----:B------:R-:W-:Y:S05]  /*2960*/  BSYNC.RECONVERGENT B0 ;  /* 0x0000000000007941 */ /* 0x000fea0003800200 */
.L_x_49:
        /* <DEDUP_REMOVED lines=14> */
.L_x_51:
[----:B------:R-:W-:-:S11]  /*2a50*/  DADD R8, R12, 2 ;  /* 0x400000000c087429 */ /* 0x000fd60000000000 */
.L_x_50:
[----:B------:R-:W-:-:S06]  /*2a60*/  DSETP.NEU.AND P0, PT, R12, 1, PT ;  /* 0x3ff000000c00742a */ /* 0x000fcc0003f0d000 */
[----:B------:R-:W-:Y:S02]  /*2a70*/  FSEL R8, R8, RZ, P0 ;  /* 0x000000ff08087208 */ /* 0x000fe40000000000 */
[----:B------:R-:W-:-:S06]  /*2a80*/  FSEL R9, R9, 1.875, P0 ;  /* 0x3ff0000009097808 */ /* 0x000fcc0000000000 */
[----:B------:R-:W-:-:S11]  /*2a90*/  DFMA R24, R14, R8, R24 ;  /* 0x000000080e18722b */ /* 0x000fd60000000018 */
.L_x_42:
[----:B------:R-:W-:Y:S01]  /*2aa0*/  DADD R36, -RZ, |R6| ;  /* 0x00000000ff247229 */ /* 0x000fe20000000506 */
[----:B------:R-:W-:Y:S01]  /*2ab0*/  BSSY.RECONVERGENT B0, `(.L_x_52) ;  /* 0x0000003000007945 */ /* 0x000fe20003800200 */
[----:B------:R-:W-:-:S09]  /*2ac0*/  MOV R42, 0x2ae0 ;  /* 0x00002ae0002a7802 */ /* 0x000fd20000000f00 */
[----:B------:R-:W-:Y:S05]  /*2ad0*/  CALL.REL.NOINC `($_Z10bls_kernelPKdS0_S0_iP9BlsResult$__internal_accurate_pow) ;  /* 0x00000008006c7944 */ /* 0x000fea0003c00000 */
[----:B------:R-:W-:Y:S05]  /*2ae0*/  BSYNC.RECONVERGENT B0 ;  /* 0x0000000000007941 */ /* 0x000fea0003800200 */
.L_x_52:
[C---:B------:R-:W-:Y:S01]  /*2af0*/  DADD R8, R6.reuse, 2 ;  /* 0x4000000006087429 */ /* 0x040fe20000000000 */
[----:B------:R-:W-:Y:S01]  /*2b00*/  BSSY.RECONVERGENT B0, `(.L_x_53) ;  /* 0x000000f000007945 */ /* 0x000fe20003800200 */
        /* <DEDUP_REMOVED lines=13> */
.L_x_55:
[----:B------:R-:W-:-:S11]  /*2be0*/  DADD R8, R6, 2 ;  /* 0x4000000006087429 */ /* 0x000fd60000000000 */
.L_x_54:
[----:B------:R-:W-:Y:S05]  /*2bf0*/  BSYNC.RECONVERGENT B0 ;  /* 0x0000000000007941 */ /* 0x000fea0003800200 */
.L_x_53:
[----:B------:R-:W-:Y:S01]  /*2c00*/  DADD R10, -R46, 1 ;  /* 0x3ff000002e0a7429 */ /* 0x000fe20000000100 */
[----:B------:R-:W-:Y:S01]  /*2c10*/  BSSY.RECONVERGENT B0, `(.L_x_56) ;  /* 0x0000017000007945 */ /* 0x000fe20003800200 */
[----:B------:R-:W-:-:S06]  /*2c20*/  DSETP.NEU.AND P0, PT, R6, 1, PT ;  /* 0x3ff000000600742a */ /* 0x000fcc0003f0d000 */
[----:B------:R-:W-:Y:S01]  /*2c30*/  DMUL R46, R10, R46 ;  /* 0x0000002e0a2e7228 */ /* 0x000fe20000000000 */
[----:B------:R-:W-:-:S05]  /*2c40*/  IMAD.MOV.U32 R10, RZ, RZ, 0x1 ;  /* 0x00000001ff0a7424 */ /* 0x000fca00078e00ff */
[----:B------:R-:W0:Y:S02]  /*2c50*/  MUFU.RCP64H R11, R47 ;  /* 0x0000002f000b7308 */ /* 0x000e240000001800 */
[----:B0-----:R-:W-:-:S08]  /*2c60*/  DFMA R12, -R46, R10, 1 ;  /* 0x3ff000002e0c742b */ /* 0x001fd0000000010a */
[----:B------:R-:W-:-:S08]  /*2c70*/  DFMA R12, R12, R12, R12 ;  /* 0x0000000c0c0c722b */ /* 0x000fd0000000000c */
[----:B------:R-:W-:-:S08]  /*2c80*/  DFMA R12, R10, R12, R10 ;  /* 0x0000000c0a0c722b */ /* 0x000fd0000000000a */
[----:B------:R-:W-:-:S08]  /*2c90*/  DFMA R10, -R46, R12, 1 ;  /* 0x3ff000002e0a742b */ /* 0x000fd0000000010c */
[----:B------:R-:W-:Y:S01]  /*2ca0*/  DFMA R10, R12, R10, R12 ;  /* 0x0000000a0c0a722b */ /* 0x000fe2000000000c */
        /* <DEDUP_REMOVED lines=13> */
.L_x_57:
[----:B------:R-:W-:Y:S05]  /*2d80*/  BSYNC.RECONVERGENT B0 ;  /* 0x0000000000007941 */ /* 0x000fea0003800200 */
.L_x_56:
[----:B------:R-:W0:Y:S01]  /*2d90*/  LDC.64 R10, c[0x0][0x3a0] ;  /* 0x0000e800ff0a7b82 */ /* 0x000e220000000a00 */
[----:B------:R-:W-:Y:S01]  /*2da0*/  DADD R24, -R6, R24 ;  /* 0x0000000006187229 */ /* 0x000fe20000000118 */
[----:B------:R-:W1:Y:S01]  /*2db0*/  LDCU UR5, c[0x0][0x398] ;  /* 0x00007300ff0577ac */ /* 0x000e620008000800 */
[----:B0-----:R-:W2:Y:S06]  /*2dc0*/  LDG.E.64 R8, desc[UR10][R10.64+0x8] ;  /* 0x0000080a0a087981 */ /* 0x001eac000c1e1b00 */
[----:B--2---:R-:W-:-:S14]  /*2dd0*/  DSETP.GEU.AND P0, PT, R24, R8, PT ;  /* 0x000000081800722a */ /* 0x004fdc0003f0e000 */
[----:B------:R-:W0:Y:S02]  /*2de0*/  @!P0 LDC.64 R8, c[0x0][0x380] ;  /* 0x0000e000ff088b82 */ /* 0x000e240000000a00 */
[----:B0-----:R-:W-:-:S04]  /*2df0*/  @!P0 IMAD.WIDE R6, R4, 0x8, R8 ;  /* 0x0000000804068825 */ /* 0x001fc800078e0208 */
[----:B------:R-:W-:Y:S02]  /*2e00*/  @!P0 IMAD.WIDE R12, R5, 0x8, R8 ;  /* 0x00000008050c8825 */ /* 0x000fe400078e0208 */
[----:B------:R-:W2:Y:S04]  /*2e10*/  @!P0 LDG.E.64 R6, desc[UR10][R6.64] ;  /* 0x0000000a06068981 */ /* 0x000ea8000c1e1b00 */
[----:B------:R-:W2:Y:S01]  /*2e20*/  @!P0 LDG.E.64 R8, desc[UR10][R12.64] ;  /* 0x0000000a0c088981 */ /* 0x000ea2000c1e1b00 */
[----:B------:R-:W-:Y:S02]  /*2e30*/  VIADD R4, R4, 0x1 ;  /* 0x0000000104047836 */ /* 0x000fe40000000000 */
[----:B------:R-:W-:Y:S01]  /*2e40*/  VIADD R0, R0, 0x1 ;  /* 0x0000000100007836 */ /* 0x000fe20000000000 */
[----:B------:R3:W-:Y:S01]  /*2e50*/  @!P0 STG.E.64 desc[UR10][R10.64+0x8], R24 ;  /* 0x000008180a008986 */ /* 0x0007e2000c101b0a */
[----:B------:R-:W-:-:S02]  /*2e60*/  VIADD R2, R2, 0x1 ;  /* 0x0000000102027836 */ /* 0x000fc40000000000 */
[----:B------:R-:W-:Y:S01]  /*2e70*/  VIADD R3, R3, 0x1 ;  /* 0x0000000103037836 */ /* 0x000fe20000000000 */
[----:B--2---:R-:W-:-:S07]  /*2e80*/  @!P0 DADD R8, R6, -R8 ;  /* 0x0000000006088229 */ /* 0x004fce0000000808 */
[----:B------:R3:W-:Y:S01]  /*2e90*/  @!P0 STG.E.64 desc[UR10][R10.64], R8 ;  /* 0x000000080a008986 */ /* 0x0007e2000c101b0a */
[----:B-1----:R-:W-:-:S13]  /*2ea0*/  ISETP.GE.AND P0, PT, R4, UR5, PT ;  /* 0x0000000504007c0c */ /* 0x002fda000bf06270 */
[----:B---3--:R-:W-:Y:S05]  /*2eb0*/  @!P0 BRA `(.L_x_58) ;  /* 0xffffffe000a88947 */ /* 0x008fea000383ffff */
[----:B------:R-:W-:Y:S05]  /*2ec0*/  EXIT ;  /* 0x000000000000794d */ /* 0x000fea0003800000 */
        .weak           $__internal_0_$__cuda_sm20_div_rn_f64_full
        .type           $__internal_0_$__cuda_sm20_div_rn_f64_full,@function
        .size           $__internal_0_$__cuda_sm20_div_rn_f64_full,($_Z10bls_kernelPKdS0_S0_iP9BlsResult$__internal_accurate_pow - $__internal_0_$__cuda_sm20_div_rn_f64_full)
$__internal_0_$__cuda_sm20_div_rn_f64_full:
[C---:B------:R-:W-:Y:S01]  /*2ed0*/  FSETP.GEU.AND P0, PT, |R9|.reuse, 1.469367938527859385e-39, PT ;  /* 0x001000000900780b */ /* 0x040fe20003f0e200 */
[----:B------:R-:W-:Y:S01]  /*2ee0*/  IMAD.MOV.U32 R18, RZ, RZ, 0x1 ;  /* 0x00000001ff127424 */ /* 0x000fe200078e00ff */
[----:B------:R-:W-:Y:S01]  /*2ef0*/  LOP3.LUT R6, R9, 0x800fffff, RZ, 0xc0, !PT ;  /* 0x800fffff09067812 */ /* 0x000fe200078ec0ff */
[----:B------:R-:W-:Y:S01]  /*2f00*/  BSSY.RECONVERGENT B1, `(.L_x_59) ;  /* 0x0000054000017945 */ /* 0x000fe20003800200 */
[C---:B------:R-:W-:Y:S02]  /*2f10*/  FSETP.GEU.AND P2, PT, |R13|.reuse, 1.469367938527859385e-39, PT ;  /* 0x001000000d00780b */ /* 0x040fe40003f4e200 */
[----:B------:R-:W-:Y:S01]  /*2f20*/  LOP3.LUT R7, R6, 0x3ff00000, RZ, 0xfc, !PT ;  /* 0x3ff0000006077812 */ /* 0x000fe200078efcff */
[----:B------:R-:W-:Y:S01]  /*2f30*/  IMAD.MOV.U32 R6, RZ, RZ, R8 ;  /* 0x000000ffff067224 */ /* 0x000fe200078e0008 */
[----:B------:R-:W-:Y:S02]  /*2f40*/  LOP3.LUT R17, R13, 0x7ff00000, RZ, 0xc0, !PT ;  /* 0x7ff000000d117812 */ /* 0x000fe400078ec0ff */
[----:B------:R-:W-:-:S03]  /*2f50*/  LOP3.LUT R28, R9, 0x7ff00000, RZ, 0xc0, !PT ;  /* 0x7ff00000091c7812 */ /* 0x000fc600078ec0ff */
[----:B------:R-:W-:Y:S01]  /*2f60*/  @!P0 DMUL R6, R8, 8.98846567431157953865e+307 ;  /* 0x7fe0000008068828 */ /* 0x000fe20000000000 */
[----:B------:R-:W-:Y:S01]  /*2f70*/  ISETP.GE.U32.AND P1, PT, R17, R28, PT ;  /* 0x0000001c1100720c */ /* 0x000fe20003f26070 */
[----:B------:R-:W-:Y:S02]  /*2f80*/  IMAD.MOV.U32 R29, RZ, RZ, R17 ;  /* 0x000000ffff1d7224 */ /* 0x000fe400078e0011 */
[----:B------:R-:W-:Y:S01]  /*2f90*/  @!P2 LOP3.LUT R20, R9, 0x7ff00000, RZ, 0xc0, !PT ;  /* 0x7ff000000914a812 */ /* 0x000fe200078ec0ff */
[----:B------:R-:W-:Y:S01]  /*2fa0*/  @!P2 IMAD.MOV.U32 R22, RZ, RZ, RZ ;  /* 0x000000ffff16a224 */ /* 0x000fe200078e00ff */
[----:B------:R-:W0:Y:S02]  /*2fb0*/  MUFU.RCP64H R19, R7 ;  /* 0x0000000700137308 */ /* 0x000e240000001800 */
[----:B------:R-:W-:Y:S01]  /*2fc0*/  @!P2 ISETP.GE.U32.AND P3, PT, R17, R20, PT ;  /* 0x000000141100a20c */ /* 0x000fe20003f66070 */
[----:B------:R-:W-:Y:S01]  /*2fd0*/  IMAD.MOV.U32 R20, RZ, RZ, 0x1ca00000 ;  /* 0x1ca00000ff147424 */ /* 0x000fe200078e00ff */
[----:B------:R-:W-:-:S04]  /*2fe0*/  @!P0 LOP3.LUT R28, R7, 0x7ff00000, RZ, 0xc0, !PT ;  /* 0x7ff00000071c8812 */ /* 0x000fc800078ec0ff */
[----:B------:R-:W-:Y:S01]  /*2ff0*/  @!P2 SEL R21, R20, 0x63400000, !P3 ;  /* 0x634000001415a807 */ /* 0x000fe20005800000 */
[----:B------:R-:W-:-:S03]  /*3000*/  VIADD R30, R28, 0xffffffff ;  /* 0xffffffff1c1e7836 */ /* 0x000fc60000000000 */
[----:B------:R-:W-:-:S04]  /*3010*/  @!P2 LOP3.LUT R21, R21, 0x80000000, R13, 0xf8, !PT ;  /* 0x800000001515a812 */ /* 0x000fc800078ef80d */
[----:B------:R-:W-:Y:S01]  /*3020*/  @!P2 LOP3.LUT R23, R21, 0x100000, RZ, 0xfc, !PT ;  /* 0x001000001517a812 */ /* 0x000fe200078efcff */
[----:B0-----:R-:W-:-:S08]  /*3030*/  DFMA R14, R18, -R6, 1 ;  /* 0x3ff00000120e742b */ /* 0x001fd00000000806 */
[----:B------:R-:W-:-:S08]  /*3040*/  DFMA R14, R14, R14, R14 ;  /* 0x0000000e0e0e722b */ /* 0x000fd0000000000e */
[----:B------:R-:W-:Y:S01]  /*3050*/  DFMA R18, R18, R14, R18 ;  /* 0x0000000e1212722b */ /* 0x000fe20000000012 */
[----:B------:R-:W-:Y:S01]  /*3060*/  SEL R15, R20, 0x63400000, !P1 ;  /* 0x63400000140f7807 */ /* 0x000fe20004800000 */
[----:B------:R-:W-:-:S03]  /*3070*/  IMAD.MOV.U32 R14, RZ, RZ, R12 ;  /* 0x000000ffff0e7224 */ /* 0x000fc600078e000c */
[----:B------:R-:W-:-:S03]  /*3080*/  LOP3.LUT R15, R15, 0x800fffff, R13, 0xf8, !PT ;  /* 0x800fffff0f0f7812 */ /* 0x000fc600078ef80d */
[----:B------:R-:W-:-:S03]  /*3090*/  DFMA R26, R18, -R6, 1 ;  /* 0x3ff00000121a742b */ /* 0x000fc60000000806 */
[----:B------:R-:W-:-:S05]  /*30a0*/  @!P2 DFMA R14, R14, 2, -R22 ;  /* 0x400000000e0ea82b */ /* 0x000fca0000000816 */
[----:B------:R-:W-:-:S05]  /*30b0*/  DFMA R18, R18, R26, R18 ;  /* 0x0000001a1212722b */ /* 0x000fca0000000012 */
[----:B------:R-:W-:-:S03]  /*30c0*/  @!P2 LOP3.LUT R29, R15, 0x7ff00000, RZ, 0xc0, !PT ;  /* 0x7ff000000f1da812 */ /* 0x000fc600078ec0ff */
[----:B------:R-:W-:Y:S02]  /*30d0*/  DMUL R22, R18, R14 ;  /* 0x0000000e12167228 */ /* 0x000fe40000000000 */
[----:B------:R-:W-:-:S05]  /*30e0*/  VIADD R21, R29, 0xffffffff ;  /* 0xffffffff1d157836 */ /* 0x000fca0000000000 */
[----:B------:R-:W-:Y:S01]  /*30f0*/  ISETP.GT.U32.AND P0, PT, R21, 0x7feffffe, PT ;  /* 0x7feffffe1500780c */ /* 0x000fe20003f04070 */
[----:B------:R-:W-:-:S03]  /*3100*/  DFMA R26, R22, -R6, R14 ;  /* 0x80000006161a722b */ /* 0x000fc6000000000e */
[----:B------:R-:W-:-:S05]  /*3110*/  ISETP.GT.U32.OR P0, PT, R30, 0x7feffffe, P0 ;  /* 0x7feffffe1e00780c */ /* 0x000fca0000704470 */
[----:B------:R-:W-:-:S08]  /*3120*/  DFMA R18, R18, R26, R22 ;  /* 0x0000001a1212722b */ /* 0x000fd00000000016 */
[----:B------:R-:W-:Y:S05]  /*3130*/  @P0 BRA `(.L_x_60) ;  /* 0x00000000006c0947 */ /* 0x000fea0003800000 */
[----:B------:R-:W-:-:S04]  /*3140*/  LOP3.LUT R22, R9, 0x7ff00000, RZ, 0xc0, !PT ;  /* 0x7ff0000009167812 */ /* 0x000fc800078ec0ff */
[CC--:B------:R-:W-:Y:S02]  /*3150*/  VIADDMNMX R12, R17.reuse, -R22.reuse, 0xb9600000, !PT ;  /* 0xb9600000110c7446 */ /* 0x0c0fe40007800916 */
[----:B------:R-:W-:Y:S02]  /*3160*/  ISETP.GE.U32.AND P0, PT, R17, R22, PT ;  /* 0x000000161100720c */ /* 0x000fe40003f06070 */
[----:B------:R-:W-:Y:S02]  /*3170*/  VIMNMX R12, PT, PT, R12, 0x46a00000, PT ;  /* 0x46a000000c0c7848 */ /* 0x000fe40003fe0100 */
[----:B------:R-:W-:-:S05]  /*3180*/  SEL R17, R20, 0x63400000, !P0 ;  /* 0x6340000014117807 */ /* 0x000fca0004000000 */
[----:B------:R-:W-:Y:S02]  /*3190*/  IMAD.IADD R17, R12, 0x1, -R17 ;  /* 0x000000010c117824 */ /* 0x000fe400078e0a11 */
[----:B------:R-:W-:Y:S02]  /*31a0*/  IMAD.MOV.U32 R12, RZ, RZ, RZ ;  /* 0x000000ffff0c7224 */ /* 0x000fe400078e00ff */
[----:B------:R-:W-:-:S06]  /*31b0*/  VIADD R13, R17, 0x7fe00000 ;  /* 0x7fe00000110d7836 */ /* 0x000fcc0000000000 */
[----:B------:R-:W-:-:S10]  /*31c0*/  DMUL R20, R18, R12 ;  /* 0x0000000c12147228 */ /* 0x000fd40000000000 */
[----:B------:R-:W-:-:S13]  /*31d0*/  FSETP.GTU.AND P0, PT, |R21|, 1.469367938527859385e-39, PT ;  /* 0x001000001500780b */ /* 0x000fda0003f0c200 */
[----:B------:R-:W-:Y:S05]  /*31e0*/  @P0 BRA `(.L_x_61) ;  /* 0x0000000000940947 */ /* 0x000fea0003800000 */
[----:B------:R-:W-:Y:S01]  /*31f0*/  DFMA R6, R18, -R6, R14 ;  /* 0x800000061206722b */ /* 0x000fe2000000000e */
[----:B------:R-:W-:-:S09]  /*3200*/  IMAD.MOV.U32 R12, RZ, RZ, RZ ;  /* 0x000000ffff0c7224 */ /* 0x000fd200078e00ff */
[C---:B------:R-:W-:Y:S02]  /*3210*/  FSETP.NEU.AND P0, PT, R7.reuse, RZ, PT ;  /* 0x000000ff0700720b */ /* 0x040fe40003f0d000 */
[----:B------:R-:W-:-:S04]  /*3220*/  LOP3.LUT R9, R7, 0x80000000, R9, 0x48, !PT ;  /* 0x8000000007097812 */ /* 0x000fc800078e4809 */
[----:B------:R-:W-:-:S07]  /*3230*/  LOP3.LUT R13, R9, R13, RZ, 0xfc, !PT ;  /* 0x0000000d090d7212 */ /* 0x000fce00078efcff */
[----:B------:R-:W-:Y:S05]  /*3240*/  @!P0 BRA `(.L_x_61) ;  /* 0x00000000007c8947 */ /* 0x000fea0003800000 */
[----:B------:R-:W-:Y:S01]  /*3250*/  IMAD.MOV R7, RZ, RZ, -R17 ;  /* 0x000000ffff077224 */ /* 0x000fe200078e0a11 */
[----:B------:R-:W-:Y:S01]  /*3260*/  DMUL.RP R12, R18, R12 ;  /* 0x0000000c120c7228 */ /* 0x000fe20000008000 */
[----:B------:R-:W-:-:S06]  /*3270*/  IMAD.MOV.U32 R6, RZ, RZ, RZ ;  /* 0x000000ffff067224 */ /* 0x000fcc00078e00ff */
[----:B------:R-:W-:-:S03]  /*3280*/  DFMA R6, R20, -R6, R18 ;  /* 0x800000061406722b */ /* 0x000fc60000000012 */
[----:B------:R-:W-:-:S03]  /*3290*/  LOP3.LUT R9, R13, R9, RZ, 0x3c, !PT ;  /* 0x000000090d097212 */ /* 0x000fc600078e3cff */
[----:B------:R-:W-:-:S04]  /*32a0*/  IADD3 R6, PT, PT, -R17, -0x43300000, RZ ;  /* 0xbcd0000011067810 */ /* 0x000fc80007ffe1ff */
[----:B------:R-:W-:-:S04]  /*32b0*/  FSETP.NEU.AND P0, PT, |R7|, R6, PT ;  /* 0x000000060700720b */ /* 0x000fc80003f0d200 */
[----:B------:R-:W-:Y:S02]  /*32c0*/  FSEL R20, R12, R20, !P0 ;  /* 0x000000140c147208 */ /* 0x000fe40004000000 */
[----:B------:R-:W-:Y:S01]  /*32d0*/  FSEL R21, R9, R21, !P0 ;  /* 0x0000001509157208 */ /* 0x000fe20004000000 */
[----:B------:R-:W-:Y:S06]  /*32e0*/  BRA `(.L_x_61) ;  /* 0x0000000000547947 */ /* 0x000fec0003800000 */
.L_x_60:
[----:B------:R-:W-:-:S14]  /*32f0*/  DSETP.NAN.AND P0, PT, R12, R12, PT ;  /* 0x0000000c0c00722a */ /* 0x000fdc0003f08000 */
[----:B------:R-:W-:Y:S05]  /*3300*/  @P0 BRA `(.L_x_62) ;  /* 0x0000000000440947 */ /* 0x000fea0003800000 */
[----:B------:R-:W-:-:S14]  /*3310*/  DSETP.NAN.AND P0, PT, R8, R8, PT ;  /* 0x000000080800722a */ /* 0x000fdc0003f08000 */
[----:B------:R-:W-:Y:S05]  /*3320*/  @P0 BRA `(.L_x_63) ;  /* 0x0000000000300947 */ /* 0x000fea0003800000 */
[----:B------:R-:W-:Y:S01]  /*3330*/  ISETP.NE.AND P0, PT, R29, R28, PT ;  /* 0x0000001c1d00720c */ /* 0x000fe20003f05270 */
[----:B------:R-:W-:Y:S02]  /*3340*/  IMAD.MOV.U32 R20, RZ, RZ, 0x0 ;  /* 0x00000000ff147424 */ /* 0x000fe400078e00ff */
[----:B------:R-:W-:-:S10]  /*3350*/  IMAD.MOV.U32 R21, RZ, RZ, -0x80000 ;  /* 0xfff80000ff157424 */ /* 0x000fd400078e00ff */
[----:B------:R-:W-:Y:S05]  /*3360*/  @!P0 BRA `(.L_x_61) ;  /* 0x0000000000348947 */ /* 0x000fea0003800000 */
[----:B------:R-:W-:Y:S02]  /*3370*/  ISETP.NE.AND P0, PT, R29, 0x7ff00000, PT ;  /* 0x7ff000001d00780c */ /* 0x000fe40003f05270 */
[----:B------:R-:W-:Y:S02]  /*3380*/  LOP3.LUT R21, R13, 0x80000000, R9, 0x48, !PT ;  /* 0x800000000d157812 */ /* 0x000fe400078e4809 */
[----:B------:R-:W-:-:S13]  /*3390*/  ISETP.EQ.OR P0, PT, R28, RZ, !P0 ;  /* 0x000000ff1c00720c */ /* 0x000fda0004702670 */
[----:B------:R-:W-:Y:S01]  /*33a0*/  @P0 LOP3.LUT R6, R21, 0x7ff00000, RZ, 0xfc, !PT ;  /* 0x7ff0000015060812 */ /* 0x000fe200078efcff */
[----:B------:R-:W-:Y:S02]  /*33b0*/  @!P0 IMAD.MOV.U32 R20, RZ, RZ, RZ ;  /* 0x000000ffff148224 */ /* 0x000fe400078e00ff */
[----:B------:R-:W-:Y:S02]  /*33c0*/  @P0 IMAD.MOV.U32 R20, RZ, RZ, RZ ;  /* 0x000000ffff140224 */ /* 0x000fe400078e00ff */
[----:B------:R-:W-:Y:S01]  /*33d0*/  @P0 IMAD.MOV.U32 R21, RZ, RZ, R6 ;  /* 0x000000ffff150224 */ /* 0x000fe200078e0006 */
[----:B------:R-:W-:Y:S06]  /*33e0*/  BRA `(.L_x_61) ;  /* 0x0000000000147947 */ /* 0x000fec0003800000 */
.L_x_63:
[----:B------:R-:W-:Y:S01]  /*33f0*/  LOP3.LUT R21, R9, 0x80000, RZ, 0xfc, !PT ;  /* 0x0008000009157812 */ /* 0x000fe200078efcff */
[----:B------:R-:W-:Y:S01]  /*3400*/  IMAD.MOV.U32 R20, RZ, RZ, R8 ;  /* 0x000000ffff147224 */ /* 0x000fe200078e0008 */
[----:B------:R-:W-:Y:S06]  /*3410*/  BRA `(.L_x_61) ;  /* 0x0000000000087947 */ /* 0x000fec0003800000 */
.L_x_62:
[----:B------:R-:W-:Y:S01]  /*3420*/  LOP3.LUT R21, R13, 0x80000, RZ, 0xfc, !PT ;  /* 0x000800000d157812 */ /* 0x000fe200078efcff */
[----:B------:R-:W-:-:S07]  /*3430*/  IMAD.MOV.U32 R20, RZ, RZ, R12 ;  /* 0x000000ffff147224 */ /* 0x000fce00078e000c */
.L_x_61:
[----:B------:R-:W-:Y:S05]  /*3440*/  BSYNC.RECONVERGENT B1 ;  /* 0x0000000000017941 */ /* 0x000fea0003800200 */
.L_x_59:
[----:B------:R-:W-:Y:S02]  /*3450*/  IMAD.MOV.U32 R17, RZ, RZ, 0x0 ;  /* 0x00000000ff117424 */ /* 0x000fe400078e00ff */
[----:B------:R-:W-:Y:S02]  /*3460*/  IMAD.MOV.U32 R6, RZ, RZ, R20 ;  /* 0x000000ffff067224 */ /* 0x000fe400078e0014 */
[----:B------:R-:W-:Y:S01]  /*3470*/  IMAD.MOV.U32 R7, RZ, RZ, R21 ;  /* 0x000000ffff077224 */ /* 0x000fe200078e0015 */
[----:B------:R-:W-:Y:S06]  /*3480*/  RET.REL.NODEC R16 `(_Z10bls_kernelPKdS0_S0_iP9BlsResult) ;  /* 0xffffffc810dc7950 */ /* 0x000fec0003c3ffff */
        .type           $_Z10bls_kernelPKdS0_S0_iP9BlsResult$__internal_accurate_pow,@function
        .size           $_Z10bls_kernelPKdS0_S0_iP9BlsResult$__internal_accurate_pow,(.L_x_77 - $_Z10bls_kernelPKdS0_S0_iP9BlsResult$__internal_accurate_pow)
$_Z10bls_kernelPKdS0_S0_iP9BlsResult$__internal_accurate_pow:
[----:B------:R-:W-:Y:S01]  /*3490*/  ISETP.GT.U32.AND P0, PT, R37, 0xfffff, PT ;  /* 0x000fffff2500780c */ /* 0x000fe20003f04070 */
[----:B------:R-:W-:Y:S01]  /*34a0*/  IMAD.MOV.U32 R26, RZ, RZ, R37 ;  /* 0x000000ffff1a7224 */ /* 0x000fe200078e0025 */
[----:B------:R-:W-:Y:S01]  /*34b0*/  UMOV UR6, 0x7d2cafe2 ;  /* 0x7d2cafe200067882 */ /* 0x000fe20000000000 */
[----:B------:R-:W-:Y:S01]  /*34c0*/  IMAD.MOV.U32 R30, RZ, RZ, 0x41ad3b5a ;  /* 0x41ad3b5aff1e7424 */ /* 0x000fe200078e00ff */
[----:B------:R-:W-:Y:S01]  /*34d0*/  UMOV UR7, 0x3eb0f5ff ;  /* 0x3eb0f5ff00077882 */ /* 0x000fe20000000000 */
[----:B------:R-:W-:Y:S01]  /*34e0*/  IMAD.MOV.U32 R31, RZ, RZ, 0x3ed0f5d2 ;  /* 0x3ed0f5d2ff1f7424 */ /* 0x000fe200078e00ff */
[----:B------:R-:W-:Y:S01]  /*34f0*/  UMOV UR12, 0xfefa39ef ;  /* 0xfefa39ef000c7882 */ /* 0x000fe20000000000 */
[----:B------:R-:W-:Y:S01]  /*3500*/  UMOV UR13, 0x3fe62e42 ;  /* 0x3fe62e42000d7882 */ /* 0x000fe20000000000 */
[----:B------:R-:W-:-:S05]  /*3510*/  UMOV UR5, UR8 ;  /* 0x0000000800057c82 */ /* 0x000fca0008000000 */
[----:B------:R-:W-:-:S10]  /*3520*/  @!P0 DMUL R38, R36, 1.80143985094819840000e+16 ;  /* 0x4350000024268828 */ /* 0x000fd40000000000 */
[----:B------:R-:W-:Y:S02]  /*3530*/  @!P0 IMAD.MOV.U32 R26, RZ, RZ, R39 ;  /* 0x000000ffff1a8224 */ /* 0x000fe400078e0027 */
[----:B------:R-:W-:-:S03]  /*3540*/  @!P0 IMAD.MOV.U32 R36, RZ, RZ, R38 ;  /* 0x000000ffff248224 */ /* 0x000fc600078e0026 */
[----:B------:R-:W-:Y:S01]  /*3550*/  LOP3.LUT R26, R26, 0x800fffff, RZ, 0xc0, !PT ;  /* 0x800fffff1a1a7812 */ /* 0x000fe200078ec0ff */
[----:B------:R-:W-:-:S03]  /*3560*/  IMAD.MOV.U32 R28, RZ, RZ, R36 ;  /* 0x000000ffff1c7224 */ /* 0x000fc600078e0024 */
[----:B------:R-:W-:-:S04]  /*3570*/  LOP3.LUT R27, R26, 0x3ff00000, RZ, 0xfc, !PT ;  /* 0x3ff000001a1b7812 */ /* 0x000fc800078efcff */
[----:B------:R-:W-:Y:S01]  /*3580*/  ISETP.GE.U32.AND P1, PT, R27, 0x3ff6a09f, PT ;  /* 0x3ff6a09f1b00780c */ /* 0x000fe20003f26070 */
[----:B------:R-:W-:-:S12]  /*3590*/  IMAD.MOV.U32 R29, RZ, RZ, R27 ;  /* 0x000000ffff1d7224 */ /* 0x000fd800078e001b */
[----:B------:R-:W-:-:S04]  /*35a0*/  @P1 VIADD R26, R29, 0xfff00000 ;  /* 0xfff000001d1a1836 */ /* 0x000fc80000000000 */
[----:B------:R-:W-:Y:S02]  /*35b0*/  @P1 IMAD.MOV.U32 R29, RZ, RZ, R26 ;  /* 0x000000ffff1d1224 */ /* 0x000fe400078e001a */
[----:B------:R-:W-:-:S04]  /*35c0*/  IMAD.MOV.U32 R26, RZ, RZ, RZ ;  /* 0x000000ffff1a7224 */ /* 0x000fc800078e00ff */
[C---:B------:R-:W-:Y:S02]  /*35d0*/  DADD R34, R28.reuse, 1 ;  /* 0x3ff000001c227429 */ /* 0x040fe40000000000 */
[----:B------:R-:W-:-:S04]  /*35e0*/  DADD R28, R28, -1 ;  /* 0xbff000001c1c7429 */ /* 0x000fc80000000000 */
[----:B------:R-:W0:Y:S02]  /*35f0*/  MUFU.RCP64H R27, R35 ;  /* 0x00000023001b7308 */ /* 0x000e240000001800 */
[----:B0-----:R-:W-:-:S08]  /*3600*/  DFMA R32, -R34, R26, 1 ;  /* 0x3ff000002220742b */ /* 0x001fd0000000011a */
[----:B------:R-:W-:-:S08]  /*3610*/  DFMA R32, R32, R32, R32 ;  /* 0x000000202020722b */ /* 0x000fd00000000020 */
[----:B------:R-:W-:-:S08]  /*3620*/  DFMA R32, R26, R32, R26 ;  /* 0x000000201a20722b */ /* 0x000fd0000000001a */
[----:B------:R-:W-:-:S08]  /*3630*/  DMUL R26, R28, R32 ;  /* 0x000000201c1a7228 */ /* 0x000fd00000000000 */
[----:B------:R-:W-:-:S08]  /*3640*/  DFMA R26, R28, R32, R26 ;  /* 0x000000201c1a722b */ /* 0x000fd0000000001a */
[----:B------:R-:W-:-:S08]  /*3650*/  DMUL R44, R26, R26 ;  /* 0x0000001a1a2c7228 */ /* 0x000fd00000000000 */
[----:B------:R-:W-:Y:S01]  /*3660*/  DFMA R30, R44, UR6, R30 ;  /* 0x000000062c1e7c2b */ /* 0x000fe2000800001e */
[----:B------:R-:W-:Y:S01]  /*3670*/  UMOV UR6, 0x75488a3f ;  /* 0x75488a3f00067882 */ /* 0x000fe20000000000 */
[----:B------:R-:W-:-:S06]  /*3680*/  UMOV UR7, 0x3ef3b20a ;  /* 0x3ef3b20a00077882 */ /* 0x000fcc0000000000 */
[----:B------:R-:W-:Y:S01]  /*3690*/  DFMA R40, R44, R30, UR6 ;  /* 0x000000062c287e2b */ /* 0x000fe2000800001e */
[----:B------:R-:W-:Y:S01]  /*36a0*/  UMOV UR6, 0xe4faecd5 ;  /* 0xe4faecd500067882 */ /* 0x000fe20000000000 */
[----:B------:R-:W-:Y:S01]  /*36b0*/  UMOV UR7, 0x3f1745cd ;  /* 0x3f1745cd00077882 */ /* 0x000fe20000000000 */
[----:B------:R-:W-:-:S05]  /*36c0*/  DADD R30, R28, -R26 ;  /* 0x000000001c1e7229 */ /* 0x000fca000000081a */
[----:B------:R-:W-:Y:S01]  /*36d0*/  DFMA R40, R44, R40, UR6 ;  /* 0x000000062c287e2b */ /* 0x000fe20008000028 */
[----:B------:R-:W-:Y:S01]  /*36e0*/  UMOV UR6, 0x258a578b ;  /* 0x258a578b00067882 */ /* 0x000fe20000000000 */
[----:B------:R-:W-:Y:S01]  /*36f0*/  UMOV UR7, 0x3f3c71c7 ;  /* 0x3f3c71c700077882 */ /* 0x000fe20000000000 */
[----:B------:R-:W-:-:S05]  /*3700*/  DADD R30, R30, R30 ;  /* 0x000000001e1e7229 */ /* 0x000fca000000001e */
[----:B------:R-:W-:Y:S01]  /*3710*/  DFMA R40, R44, R40, UR6 ;  /* 0x000000062c287e2b */ /* 0x000fe20008000028 */
[----:B------:R-:W-:Y:S01]  /*3720*/  UMOV UR6, 0x9242b910 ;  /* 0x9242b91000067882 */ /* 0x000fe20000000000 */
[----:B------:R-:W-:Y:S01]  /*3730*/  UMOV UR7, 0x3f624924 ;  /* 0x3f62492400077882 */ /* 0x000fe20000000000 */
[----:B------:R-:W-:-:S05]  /*3740*/  DFMA R30, R28, -R26, R30 ;  /* 0x8000001a1c1e722b */ /* 0x000fca000000001e */
[----:B------:R-:W-:Y:S01]  /*3750*/  DFMA R40, R44, R40, UR6 ;  /* 0x000000062c287e2b */ /* 0x000fe20008000028 */
[----:B------:R-:W-:Y:S01]  /*3760*/  UMOV UR6, 0x99999dfb ;  /* 0x99999dfb00067882 */ /* 0x000fe20000000000 */
[----:B------:R-:W-:Y:S01]  /*3770*/  UMOV UR7, 0x3f899999 ;  /* 0x3f89999900077882 */ /* 0x000fe20000000000 */
[----:B------:R-:W-:Y:S02]  /*3780*/  DMUL R30, R32, R30 ;  /* 0x0000001e201e7228 */ /* 0x000fe40000000000 */
[----:B------:R-:W-:-:S03]  /*3790*/  DMUL R32, R26, R26 ;  /* 0x0000001a1a207228 */ /* 0x000fc60000000000 */
[----:B------:R-:W-:Y:S01]  /*37a0*/  DFMA R40, R44, R40, UR6 ;  /* 0x000000062c287e2b */ /* 0x000fe20008000028 */
[----:B------:R-:W-:Y:S01]  /*37b0*/  UMOV UR6, 0x55555555 ;  /* 0x5555555500067882 */ /* 0x000fe20000000000 */
[----:B------:R-:W-:-:S03]  /*37c0*/  UMOV UR7, 0x3fb55555 ;  /* 0x3fb5555500077882 */ /* 0x000fc60000000000 */
[----:B------:R-:W-:-:S03]  /*37d0*/  IMAD.MOV.U32 R38, RZ, RZ, R30 ;  /* 0x000000ffff267224 */ /* 0x000fc600078e001e */
[----:B------:R-:W-:-:S08]  /*37e0*/  DFMA R28, R44, R40, UR6 ;  /* 0x000000062c1c7e2b */ /* 0x000fd00008000028 */
[----:B------:R-:W-:Y:S01]  /*37f0*/  DADD R34, -R28, UR6 ;  /* 0x000000061c227e29 */ /* 0x000fe20008000100 */
[----:B------:R-:W-:Y:S01]  /*3800*/  UMOV UR6, 0xb9e7b0 ;  /* 0x00b9e7b000067882 */ /* 0x000fe20000000000 */
[----:B------:R-:W-:-:S06]  /*3810*/  UMOV UR7, 0x3c46a4cb ;  /* 0x3c46a4cb00077882 */ /* 0x000fcc0000000000 */
[----:B------:R-:W-:Y:S01]  /*3820*/  DFMA R34, R44, R40, R34 ;  /* 0x000000282c22722b */ /* 0x000fe20000000022 */
[----:B------:R-:W-:Y:S01]  /*3830*/  SHF.R.U32.HI R44, RZ, 0x14, R37 ;  /* 0x00000014ff2c7819 */ /* 0x000fe20000011625 */
[C---:B------:R-:W-:Y:S01]  /*3840*/  DFMA R36, R26.reuse, R26, -R32 ;  /* 0x0000001a1a24722b */ /* 0x040fe20000000820 */
[----:B------:R-:W-:Y:S01]  /*3850*/  @!P0 LEA.HI R44, R39, 0xffffffca, RZ, 0xc ;  /* 0xffffffca272c8811 */ /* 0x000fe200078f60ff */
[----:B------:R-:W-:Y:S01]  /*3860*/  VIADD R39, R31, 0x100000 ;  /* 0x001000001f277836 */ /* 0x000fe20000000000 */
[----:B------:R-:W-:-:S05]  /*3870*/  DMUL R40, R26, R32 ;  /* 0x000000201a287228 */ /* 0x000fca0000000000 */
[----:B------:R-:W-:Y:S02]  /*3880*/  DFMA R36, R26, R38, R36 ;  /* 0x000000261a24722b */ /* 0x000fe40000000024 */
[----:B------:R-:W-:Y:S01]  /*3890*/  DADD R38, R34, -UR6 ;  /* 0x8000000622267e29 */ /* 0x000fe20008000000 */
[----:B------:R-:W-:Y:S01]  /*38a0*/  UMOV UR6, 0x80000000 ;  /* 0x8000000000067882 */ /* 0x000fe20000000000 */
[----:B------:R-:W-:Y:S01]  /*38b0*/  DFMA R34, R26, R32, -R40 ;  /* 0x000000201a22722b */ /* 0x000fe20000000828 */
[----:B------:R-:W-:-:S07]  /*38c0*/  UMOV UR7, 0x43300000 ;  /* 0x4330000000077882 */ /* 0x000fce0000000000 */
[----:B------:R-:W-:Y:S02]  /*38d0*/  DFMA R34, R30, R32, R34 ;  /* 0x000000201e22722b */ /* 0x000fe40000000022 */
[----:B------:R-:W-:-:S06]  /*38e0*/  DADD R32, R28, R38 ;  /* 0x000000001c207229 */ /* 0x000fcc0000000026 */
[----:B------:R-:W-:Y:S02]  /*38f0*/  DFMA R34, R26, R36, R34 ;  /* 0x000000241a22722b */ /* 0x000fe40000000022 */
[----:B------:R-:W-:Y:S02]  /*3900*/  DADD R36, R28, -R32 ;  /* 0x000000001c247229 */ /* 0x000fe40000000820 */
[----:B------:R-:W-:-:S06]  /*3910*/  DMUL R28, R32, R40 ;  /* 0x00000028201c7228 */ /* 0x000fcc0000000000 */
[----:B------:R-:W-:Y:S02]  /*3920*/  DADD R38, R38, R36 ;  /* 0x0000000026267229 */ /* 0x000fe40000000024 */
[----:B------:R-:W-:-:S08]  /*3930*/  DFMA R36, R32, R40, -R28 ;  /* 0x000000282024722b */ /* 0x000fd0000000081c */
[----:B------:R-:W-:-:S08]  /*3940*/  DFMA R34, R32, R34, R36 ;  /* 0x000000222022722b */ /* 0x000fd00000000024 */
[----:B------:R-:W-:-:S08]  /*3950*/  DFMA R38, R38, R40, R34 ;  /* 0x000000282626722b */ /* 0x000fd00000000022 */
[----:B------:R-:W-:-:S08]  /*3960*/  DADD R34, R28, R38 ;  /* 0x000000001c227229 */ /* 0x000fd00000000026 */
[--C-:B------:R-:W-:Y:S02]  /*3970*/  DADD R32, R26, R34.reuse ;  /* 0x000000001a207229 */ /* 0x100fe40000000022 */
[----:B------:R-:W-:-:S06]  /*3980*/  DADD R28, R28, -R34 ;  /* 0x000000001c1c7229 */ /* 0x000fcc0000000822 */
[----:B------:R-:W-:Y:S02]  /*3990*/  DADD R26, R26, -R32 ;  /* 0x000000001a1a7229 */ /* 0x000fe40000000820 */
[----:B------:R-:W-:-:S06]  /*39a0*/  DADD R28, R38, R28 ;  /* 0x00000000261c7229 */ /* 0x000fcc000000001c */
[----:B------:R-:W-:-:S08]  /*39b0*/  DADD R26, R34, R26 ;  /* 0x00000000221a7229 */ /* 0x000fd0000000001a */
[----:B------:R-:W-:Y:S01]  /*39c0*/  DADD R28, R28, R26 ;  /* 0x000000001c1c7229 */ /* 0x000fe2000000001a */
[C---:B------:R-:W-:Y:S02]  /*39d0*/  VIADD R26, R44.reuse, 0xfffffc01 ;  /* 0xfffffc012c1a7836 */ /* 0x040fe40000000000 */
[----:B------:R-:W-:Y:S02]  /*39e0*/  @P1 VIADD R26, R44, 0xfffffc02 ;  /* 0xfffffc022c1a1836 */ /* 0x000fe40000000000 */
[----:B------:R-:W-:-:S03]  /*39f0*/  IMAD.MOV.U32 R27, RZ, RZ, 0x43300000 ;  /* 0x43300000ff1b7424 */ /* 0x000fc600078e00ff */
[----:B------:R-:W-:Y:S01]  /*3a00*/  DADD R30, R30, R28 ;  /* 0x000000001e1e7229 */ /* 0x000fe2000000001c */
[----:B------:R-:W-:-:S06]  /*3a10*/  LOP3.LUT R26, R26, 0x80000000, RZ, 0x3c, !PT ;  /* 0x800000001a1a7812 */ /* 0x000fcc00078e3cff */
[----:B------:R-:W-:Y:S01]  /*3a20*/  DADD R28, R26, -UR6 ;  /* 0x800000061a1c7e29 */ /* 0x000fe20008000000 */
[----:B------:R-:W-:Y:S01]  /*3a30*/  UMOV UR6, 0xfefa39ef ;  /* 0xfefa39ef00067882 */ /* 0x000fe20000000000 */
[----:B------:R-:W-:Y:S01]  /*3a40*/  DADD R34, R32, R30 ;  /* 0x0000000020227229 */ /* 0x000fe2000000001e */
[----:B------:R-:W-:-:S07]  /*3a50*/  UMOV UR7, 0x3fe62e42 ;  /* 0x3fe62e4200077882 */ /* 0x000fce0000000000 */
[--C-:B------:R-:W-:Y:S01]  /*3a60*/  DFMA R26, R28, UR6, R34.reuse ;  /* 0x000000061c1a7c2b */ /* 0x100fe20008000022 */
[----:B------:R-:W-:Y:S01]  /*3a70*/  UMOV UR6, 0x3b39803f ;  /* 0x3b39803f00067882 */ /* 0x000fe20000000000 */
[----:B------:R-:W-:Y:S01]  /*3a80*/  DADD R36, R32, -R34 ;  /* 0x0000000020247229 */ /* 0x000fe20000000822 */
[----:B------:R-:W-:-:S05]  /*3a90*/  UMOV UR7, 0x3c7abc9e ;  /* 0x3c7abc9e00077882 */ /* 0x000fca0000000000 */
[----:B------:R-:W-:Y:S02]  /*3aa0*/  DFMA R32, R28, -UR12, R26 ;  /* 0x8000000c1c207c2b */ /* 0x000fe4000800001a */
[----:B------:R-:W-:-:S06]  /*3ab0*/  DADD R36, R30, R36 ;  /* 0x000000001e247229 */ /* 0x000fcc0000000024 */
[----:B------:R-:W-:Y:S01]  /*3ac0*/  DADD R32, -R34, R32 ;  /* 0x0000000022207229 */ /* 0x000fe20000000120 */
[----:B------:R-:W-:Y:S02]  /*3ad0*/  IMAD.MOV.U32 R34, RZ, RZ, 0x652b82fe ;  /* 0x652b82feff227424 */ /* 0x000fe400078e00ff */
[----:B------:R-:W-:-:S05]  /*3ae0*/  IMAD.MOV.U32 R35, RZ, RZ, 0x3ff71547 ;  /* 0x3ff71547ff237424 */ /* 0x000fca00078e00ff */
[----:B------:R-:W-:-:S08]  /*3af0*/  DADD R30, R36, -R32 ;  /* 0x00000000241e7229 */ /* 0x000fd00000000820 */
[----:B------:R-:W-:Y:S01]  /*3b00*/  DFMA R30, R28, UR6, R30 ;  /* 0x000000061c1e7c2b */ /* 0x000fe2000800001e */
[----:B------:R-:W-:Y:S02]  /*3b10*/  USHF.L.U32 UR7, UR5, 0x1, URZ ;  /* 0x0000000105077899 */ /* 0x000fe400080006ff */
[----:B------:R-:W-:Y:S02]  /*3b20*/  ULOP3.LUT UR6, UR5, 0xff0fffff, URZ, 0xc0, !UPT ;  /* 0xff0fffff05067892 */ /* 0x000fe4000f8ec0ff */
[----:B------:R-:W-:-:S03]  /*3b30*/  UISETP.GT.U32.AND UP0, UPT, UR7, -0x2000001, UPT ;  /* 0xfdffffff0700788c */ /* 0x000fc6000bf04070 */
[----:B------:R-:W-:Y:S01]  /*3b40*/  DADD R28, R26, R30 ;  /* 0x000000001a1c7229 */ /* 0x000fe2000000001e */
[----:B------:R-:W-:-:S03]  /*3b50*/  USEL UR7, UR6, UR5, UP0 ;  /* 0x0000000506077287 */ /* 0x000fc60008000000 */
[----:B------:R-:W-:-:S04]  /*3b60*/  UMOV UR6, UR4 ;  /* 0x0000000400067c82 */ /* 0x000fc80008000000 */
[----:B------:R-:W-:Y:S02]  /*3b70*/  DADD R32, R26, -R28 ;  /* 0x000000001a207229 */ /* 0x000fe4000000081c */
[----:B------:R-:W-:-:S06]  /*3b80*/  DMUL R26, R28, UR6 ;  /* 0x000000061c1a7c28 */ /* 0x000fcc0008000000 */
[----:B------:R-:W-:Y:S02]  /*3b90*/  DADD R30, R30, R32 ;  /* 0x000000001e1e7229 */ /* 0x000fe40000000020 */
[----:B------:R-:W-:-:S08]  /*3ba0*/  DFMA R28, R28, UR6, -R26 ;  /* 0x000000061c1c7c2b */ /* 0x000fd0000800081a */
[----:B------:R-:W-:Y:S01]  /*3bb0*/  DFMA R30, R30, UR6, R28 ;  /* 0x000000061e1e7c2b */ /* 0x000fe2000800001c */
[----:B------:R-:W-:Y:S01]  /*3bc0*/  UMOV UR6, 0x3b39803f ;  /* 0x3b39803f00067882 */ /* 0x000fe20000000000 */
[----:B------:R-:W-:-:S06]  /*3bd0*/  UMOV UR7, 0x3c7abc9e ;  /* 0x3c7abc9e00077882 */ /* 0x000fcc0000000000 */
[----:B------:R-:W-:-:S08]  /*3be0*/  DADD R36, R26, R30 ;  /* 0x000000001a247229 */ /* 0x000fd0000000001e */
[----:B------:R-:W-:Y:S02]  /*3bf0*/  DFMA R34, R36, R34, 6.75539944105574400000e+15 ;  /* 0x433800002422742b */ /* 0x000fe40000000022 */
[----:B------:R-:W-:Y:S01]  /*3c00*/  FSETP.GEU.AND P0, PT, |R37|, 4.1917929649353027344, PT ;  /* 0x4086232b2500780b */ /* 0x000fe20003f0e200 */
[----:B------:R-:W-:-:S05]  /*3c10*/  DADD R26, R26, -R36 ;  /* 0x000000001a1a7229 */ /* 0x000fca0000000824 */
[----:B------:R-:W-:-:S03]  /*3c20*/  DADD R28, R34, -6.75539944105574400000e+15 ;  /* 0xc3380000221c7429 */ /* 0x000fc60000000000 */
[----:B------:R-:W-:-:S05]  /*3c30*/  DADD R30, R30, R26 ;  /* 0x000000001e1e7229 */ /* 0x000fca000000001a */
[----:B------:R-:W-:-:S08]  /*3c40*/  DFMA R32, R28, -UR12, R36 ;  /* 0x8000000c1c207c2b */ /* 0x000fd00008000024 */
[----:B------:R-:W-:Y:S01]  /*3c50*/  DFMA R32, R28, -UR6, R32 ;  /* 0x800000061c207c2b */ /* 0x000fe20008000020 */
[----:B------:R-:W-:Y:S01]  /*3c60*/  UMOV UR6, 0x69ce2bdf ;  /* 0x69ce2bdf00067882 */ /* 0x000fe20000000000 */
[----:B------:R-:W-:Y:S01]  /*3c70*/  IMAD.MOV.U32 R28, RZ, RZ, -0x35dec16 ;  /* 0xfca213eaff1c7424 */ /* 0x000fe200078e00ff */
[----:B------:R-:W-:Y:S01]  /*3c80*/  UMOV UR7, 0x3e5ade15 ;  /* 0x3e5ade1500077882 */ /* 0x000fe20000000000 */
[----:B------:R-:W-:-:S06]  /*3c90*/  IMAD.MOV.U32 R29, RZ, RZ, 0x3e928af3 ;  /* 0x3e928af3ff1d7424 */ /* 0x000fcc00078e00ff */
[----:B------:R-:W-:Y:S01]  /*3ca0*/  DFMA R28, R32, UR6, R28 ;  /* 0x00000006201c7c2b */ /* 0x000fe2000800001c */
[----:B------:R-:W-:Y:S01]  /*3cb0*/  UMOV UR6, 0x62401315 ;  /* 0x6240131500067882 */ /* 0x000fe20000000000 */
[----:B------:R-:W-:-:S06]  /*3cc0*/  UMOV UR7, 0x3ec71dee ;  /* 0x3ec71dee00077882 */ /* 0x000fcc0000000000 */
[----:B------:R-:W-:Y:S01]  /*3cd0*/  DFMA R28, R32, R28, UR6 ;  /* 0x00000006201c7e2b */ /* 0x000fe2000800001c */
        /* <DEDUP_REMOVED lines=20> */
[----:B------:R-:W-:-:S08]  /*3e20*/  DFMA R28, R32, R28, UR6 ;  /* 0x00000006201c7e2b */ /* 0x000fd0000800001c */
[----:B------:R-:W-:-:S08]  /*3e30*/  DFMA R28, R32, R28, 1 ;  /* 0x3ff00000201c742b */ /* 0x000fd0000000001c */
[----:B------:R-:W-:-:S10]  /*3e40*/  DFMA R28, R32, R28, 1 ;  /* 0x3ff00000201c742b */ /* 0x000fd4000000001c */
[----:B------:R-:W-:Y:S02]  /*3e50*/  IMAD R33, R34, 0x100000, R29 ;  /* 0x0010000022217824 */ /* 0x000fe400078e021d */
[----:B------:R-:W-:Y:S01]  /*3e60*/  IMAD.MOV.U32 R32, RZ, RZ, R28 ;  /* 0x000000ffff207224 */ /* 0x000fe200078e001c */
[----:B------:R-:W-:Y:S06]  /*3e70*/  @!P0 BRA `(.L_x_64) ;  /* 0x0000000000308947 */ /* 0x000fec0003800000 */
[----:B------:R-:W-:Y:S01]  /*3e80*/  FSETP.GEU.AND P1, PT, |R37|, 4.2275390625, PT ;  /* 0x408748002500780b */ /* 0x000fe20003f2e200 */
[C---:B------:R-:W-:Y:S02]  /*3e90*/  DADD R32, R36.reuse, +INF ;  /* 0x7ff0000024207429 */ /* 0x040fe40000000000 */
[----:B------:R-:W-:-:S08]  /*3ea0*/  DSETP.GEU.AND P0, PT, R36, RZ, PT ;  /* 0x000000ff2400722a */ /* 0x000fd00003f0e000 */
[----:B------:R-:W-:Y:S02]  /*3eb0*/  FSEL R32, R32, RZ, P0 ;  /* 0x000000ff20207208 */ /* 0x000fe40000000000 */
[----:B------:R-:W-:Y:S02]  /*3ec0*/  @!P1 LEA.HI R26, R34, R34, RZ, 0x1 ;  /* 0x00000022221a9211 */ /* 0x000fe400078f08ff */
[----:B------:R-:W-:Y:S02]  /*3ed0*/  FSEL R33, R33, RZ, P0 ;  /* 0x000000ff21217208 */ /* 0x000fe40000000000 */
[----:B------:R-:W-:-:S05]  /*3ee0*/  @!P1 SHF.R.S32.HI R26, RZ, 0x1, R26 ;  /* 0x00000001ff1a9819 */ /* 0x000fca000001141a */
[----:B------:R-:W-:Y:S02]  /*3ef0*/  @!P1 IMAD.IADD R27, R34, 0x1, -R26 ;  /* 0x00000001221b9824 */ /* 0x000fe400078e0a1a */
[----:B------:R-:W-:Y:S02]  /*3f00*/  @!P1 IMAD R29, R26, 0x100000, R29 ;  /* 0x001000001a1d9824 */ /* 0x000fe400078e021d */
[----:B------:R-:W-:Y:S01]  /*3f10*/  @!P1 IMAD.MOV.U32 R26, RZ, RZ, RZ ;  /* 0x000000ffff1a9224 */ /* 0x000fe200078e00ff */
[----:B------:R-:W-:-:S06]  /*3f20*/  @!P1 LEA R27, R27, 0x3ff00000, 0x14 ;  /* 0x3ff000001b1b9811 */ /* 0x000fcc00078ea0ff */
[----:B------:R-:W-:-:S11]  /*3f30*/  @!P1 DMUL R32, R28, R26 ;  /* 0x0000001a1c209228 */ /* 0x000fd60000000000 */
.L_x_64:
[----:B------:R-:W-:Y:S01]  /*3f40*/  DFMA R30, R30, R32, R32 ;  /* 0x000000201e1e722b */ /* 0x000fe20000000020 */
[----:B------:R-:W-:Y:S01]  /*3f50*/  IMAD.MOV.U32 R28, RZ, RZ, R42 ;  /* 0x000000ffff1c7224 */ /* 0x000fe200078e002a */
[----:B------:R-:W-:Y:S01]  /*3f60*/  DSETP.NEU.AND P0, PT, |R32|, +INF , PT ;  /* 0x7ff000002000742a */ /* 0x000fe20003f0d200 */
[----:B------:R-:W-:-:S07]  /*3f70*/  IMAD.MOV.U32 R29, RZ, RZ, 0x0 ;  /* 0x00000000ff1d7424 */ /* 0x000fce00078e00ff */
[----:B------:R-:W-:Y:S02]  /*3f80*/  FSEL R27, R32, R30, !P0 ;  /* 0x0000001e201b7208 */ /* 0x000fe40004000000 */
[----:B------:R-:W-:Y:S01]  /*3f90*/  FSEL R26, R33, R31, !P0 ;  /* 0x0000001f211a7208 */ /* 0x000fe20004000000 */
[----:B------:R-:W-:Y:S06]  /*3fa0*/  RET.REL.NODEC R28 `(_Z10bls_kernelPKdS0_S0_iP9BlsResult) ;  /* 0xffffffc01c147950 */ /* 0x000fec0003c3ffff */
.L_x_65:
        /* <DEDUP_REMOVED lines=13> */
.L_x_77:


//--------------------- .text._Z14compute_weightPKdPddi --------------------------
	.section	.text._Z14compute_weightPKdPddi,"ax",@progbits
	.align	128
        .global         _Z14compute_weightPKdPddi
        .type           _Z14compute_weightPKdPddi,@function
        .size           _Z14compute_weightPKdPddi,(.L_x_78 - _Z14compute_weightPKdPddi)
        .other          _Z14compute_weightPKdPddi,@"STO_CUDA_ENTRY STV_DEFAULT"
_Z14compute_weightPKdPddi:
.text._Z14compute_weightPKdPddi:
[----:B------:R-:W-:Y:S01]  /*0000*/  LDC R1, c[0x0][0x37c] ;  /* 0x0000df00ff017b82 */ /* 0x000fe20000000800 */
[----:B------:R-:W0:Y:S01]  /*0010*/  S2R R10, SR_CTAID.X ;  /* 0x00000000000a7919 */ /* 0x000e220000002500 */
[----:B------:R-:W0:Y:S01]  /*0020*/  LDCU UR4, c[0x0][0x360] ;  /* 0x00006c00ff0477ac */ /* 0x000e220008000800 */
[----:B------:R-:W0:Y:S01]  /*0030*/  S2R R3, SR_TID.X ;  /* 0x0000000000037919 */ /* 0x000e220000002100 */
[----:B------:R-:W1:Y:S01]  /*0040*/  LDCU UR5, c[0x0][0x398] ;  /* 0x00007300ff0577ac */ /* 0x000e620008000800 */
[----:B0-----:R-:W-:-:S05]  /*0050*/  IMAD R10, R10, UR4, R3 ;  /* 0x000000040a0a7c24 */ /* 0x001fca000f8e0203 */
[----:B-1----:R-:W-:-:S13]  /*0060*/  ISETP.GE.AND P0, PT, R10, UR5, PT ;  /* 0x000000050a007c0c */ /* 0x002fda000bf06270 */
[----:B------:R-:W-:Y:S05]  /*0070*/  @P0 EXIT ;  /* 0x000000000000094d */ /* 0x000fea0003800000 */
[----:B------:R-:W0:Y:S01]  /*0080*/  LDC.64 R2, c[0x0][0x380] ;  /* 0x0000e000ff027b82 */ /* 0x000e220000000a00 */
[----:B------:R-:W1:Y:S01]  /*0090*/  LDCU.64 UR4, c[0x0][0x358] ;  /* 0x00006b00ff0477ac */ /* 0x000e620008000a00 */
[----:B0-----:R-:W-:-:S06]  /*00a0*/  IMAD.WIDE R2, R10, 0x8, R2 ;  /* 0x000000080a027825 */ /* 0x001fcc00078e0202 */
[----:B-1----:R-:W5:Y:S01]  /*00b0*/  LDG.E.64 R2, desc[UR4][R2.64] ;  /* 0x0000000402027981 */ /* 0x002f62000c1e1b00 */
[----:B------:R-:W-:Y:S01]  /*00c0*/  BSSY.RECONVERGENT B0, `(.L_x_66) ;  /* 0x0000003000007945 */ /* 0x000fe20003800200 */
[----:B------:R-:W-:-:S07]  /*00d0*/  MOV R0, 0xf0 ;  /* 0x000000f000007802 */ /* 0x000fce0000000f00 */
[----:B-----5:R-:W-:Y:S05]  /*00e0*/  CALL.REL.NOINC `($_Z14compute_weightPKdPddi$__internal_accurate_pow) ;  /* 0x0000000000687944 */ /* 0x020fea0003c00000 */
[----:B------:R-:W-:Y:S05]  /*00f0*/  BSYNC.RECONVERGENT B0 ;  /* 0x0000000000007941 */ /* 0x000fea0003800200 */
.L_x_66:
[C---:B------:R-:W-:Y:S01]  /*0100*/  DADD R4, R2.reuse, -2 ;  /* 0xc000000002047429 */ /* 0x040fe20000000000 */
[----:B------:R-:W0:Y:S01]  /*0110*/  LDC.64 R6, c[0x0][0x388] ;  /* 0x0000e200ff067b82 */ /* 0x000e220000000a00 */
[----:B------:R-:W-:Y:S01]  /*0120*/  DSETP.NEU.AND P0, PT, R2, RZ, PT ;  /* 0x000000ff0200722a */ /* 0x000fe20003f0d000 */
[----:B------:R-:W-:Y:S07]  /*0130*/  BSSY.RECONVERGENT B0, `(.L_x_67) ;  /* 0x000000d000007945 */ /* 0x000fee0003800200 */
[----:B------:R-:W-:Y:S01]  /*0140*/  LOP3.LUT R4, R5, 0x7ff00000, RZ, 0xc0, !PT ;  /* 0x7ff0000005047812 */ /* 0x000fe200078ec0ff */
[----:B------:R-:W-:-:S03]  /*0150*/  IMAD.MOV.U32 R5, RZ, RZ, R9 ;  /* 0x000000ffff057224 */ /* 0x000fc600078e0009 */
[----:B------:R-:W-:Y:S01]  /*0160*/  ISETP.NE.AND P1, PT, R4, 0x7ff00000, PT ;  /* 0x7ff000000400780c */ /* 0x000fe20003f25270 */
[----:B------:R-:W-:Y:S02]  /*0170*/  IMAD.MOV.U32 R4, RZ, RZ, R8 ;  /* 0x000000ffff047224 */ /* 0x000fe400078e0008 */
[----:B------:R-:W-:Y:S02]  /*0180*/  @!P0 IMAD.MOV.U32 R4, RZ, RZ, 0x0 ;  /* 0x00000000ff048424 */ /* 0x000fe400078e00ff */
[----:B------:R-:W-:-:S08]  /*0190*/  @!P0 IMAD.MOV.U32 R5, RZ, RZ, 0x7ff00000 ;  /* 0x7ff00000ff058424 */ /* 0x000fd000078e00ff */
[----:B------:R-:W-:Y:S05]  /*01a0*/  @P1 BRA `(.L_x_68) ;  /* 0x0000000000141947 */ /* 0x000fea0003800000 */
[----:B------:R-:W-:-:S14]  /*01b0*/  DSETP.NAN.AND P0, PT, R2, R2, PT ;  /* 0x000000020200722a */ /* 0x000fdc0003f08000 */
[----:B------:R-:W-:Y:S01]  /*01c0*/  @P0 DADD R4, R2, -2 ;  /* 0xc000000002040429 */ /* 0x000fe20000000000 */
[----:B------:R-:W-:Y:S10]  /*01d0*/  @P0 BRA `(.L_x_68) ;  /* 0x0000000000080947 */ /* 0x000ff40003800000 */
[----:B------:R-:W-:-:S14]  /*01e0*/  DSETP.NEU.AND P0, PT, |R2|, +INF , PT ;  /* 0x7ff000000200742a */ /* 0x000fdc0003f0d200 */
[----:B------:R-:W-:-:S07]  /*01f0*/  @!P0 CS2R R4, SRZ ;  /* 0x0000000000048805 */ /* 0x000fce000001ff00 */
.L_x_68:
[----:B------:R-:W-:Y:S05]  /*0200*/  BSYNC.RECONVERGENT B0 ;  /* 0x0000000000007941 */ /* 0x000fea0003800200 */
.L_x_67:
[----:B------:R-:W1:Y:S01]  /*0210*/  LDCU.64 UR6, c[0x0][0x390] ;  /* 0x00007200ff0677ac */ /* 0x000e620008000a00 */
[----:B------:R-:W-:Y:S01]  /*0220*/  DSETP.NEU.AND P0, PT, R2, 1, PT ;  /* 0x3ff000000200742a */ /* 0x000fe20003f0d000 */
[----:B0-----:R-:W-:-:S05]  /*0230*/  IMAD.WIDE R10, R10, 0x8, R6 ;  /* 0x000000080a0a7825 */ /* 0x001fca00078e0206 */
[----:B------:R-:W-:Y:S02]  /*0240*/  FSEL R2, R4, RZ, P0 ;  /* 0x000000ff04027208 */ /* 0x000fe40000000000 */
[----:B------:R-:W-:-:S06]  /*0250*/  FSEL R3, R5, 1.875, P0 ;  /* 0x3ff0000005037808 */ /* 0x000fcc0000000000 */
[----:B-1----:R-:W-:-:S07]  /*0260*/  DMUL R2, R2, UR6 ;  /* 0x0000000602027c28 */ /* 0x002fce0008000000 */
[----:B------:R-:W-:Y:S01]  /*0270*/  STG.E.64 desc[UR4][R10.64], R2 ;  /* 0x000000020a007986 */ /* 0x000fe2000c101b04 */
[----:B------:R-:W-:Y:S05]  /*0280*/  EXIT ;  /* 0x000000000000794d */ /* 0x000fea0003800000 */
        .type           $_Z14compute_weightPKdPddi$__internal_accurate_pow,@function
        .size           $_Z14compute_weightPKdPddi$__internal_accurate_pow,(.L_x_78 - $_Z14compute_weightPKdPddi$__internal_accurate_pow)
$_Z14compute_weightPKdPddi$__internal_accurate_pow:
[----:B------:R-:W-:Y:S01]  /*0290*/  DADD R4, -RZ, |R2| ;  /* 0x00000000ff047229 */ /* 0x000fe20000000502 */
[----:B------:R-:W-:Y:S01]  /*02a0*/  IMAD.MOV.U32 R14, RZ, RZ, RZ ;  /* 0x000000ffff0e7224 */ /* 0x000fe200078e00ff */
[----:B------:R-:W-:Y:S01]  /*02b0*/  UMOV UR6, 0x7d2cafe2 ;  /* 0x7d2cafe200067882 */ /* 0x000fe20000000000 */
[----:B------:R-:W-:Y:S01]  /*02c0*/  IMAD.MOV.U32 R18, RZ, RZ, 0x41ad3b5a ;  /* 0x41ad3b5aff127424 */ /* 0x000fe200078e00ff */
[----:B------:R-:W-:Y:S01]  /*02d0*/  UMOV UR7, 0x3eb0f5ff ;  /* 0x3eb0f5ff00077882 */ /* 0x000fe20000000000 */
[----:B------:R-:W-:Y:S01]  /*02e0*/  IMAD.MOV.U32 R19, RZ, RZ, 0x3ed0f5d2 ;  /* 0x3ed0f5d2ff137424 */ /* 0x000fe200078e00ff */
[----:B------:R-:W-:Y:S01]  /*02f0*/  UMOV UR8, 0x3b39803f ;  /* 0x3b39803f00087882 */ /* 0x000fe20000000000 */
[----:B------:R-:W-:-:S03]  /*0300*/  UMOV UR9, 0x3c7abc9e ;  /* 0x3c7abc9e00097882 */ /* 0x000fc60000000000 */
[----:B------:R-:W-:Y:S02]  /*0310*/  ISETP.GT.U32.AND P0, PT, R5, 0xfffff, PT ;  /* 0x000fffff0500780c */ /* 0x000fe40003f04070 */
[----:B------:R-:W-:-:S11]  /*0320*/  MOV R6, R5 ;  /* 0x0000000500067202 */ /* 0x000fd60000000f00 */
[----:B------:R-:W-:-:S10]  /*0330*/  @!P0 DMUL R22, R4, 1.80143985094819840000e+16 ;  /* 0x4350000004168828 */ /* 0x000fd40000000000 */
[----:B------:R-:W-:Y:S02]  /*0340*/  @!P0 IMAD.MOV.U32 R6, RZ, RZ, R23 ;  /* 0x000000ffff068224 */ /* 0x000fe400078e0017 */
[----:B------:R-:W-:-:S03]  /*0350*/  @!P0 IMAD.MOV.U32 R4, RZ, RZ, R22 ;  /* 0x000000ffff048224 */ /* 0x000fc600078e0016 */
[----:B------:R-:W-:Y:S01]  /*0360*/  LOP3.LUT R6, R6, 0x800fffff, RZ, 0xc0, !PT ;  /* 0x800fffff06067812 */ /* 0x000fe200078ec0ff */
[----:B------:R-:W-:Y:S01]  /*0370*/  IMAD.MOV.U32 R12, RZ, RZ, R4 ;  /* 0x000000ffff0c7224 */ /* 0x000fe200078e0004 */
[----:B------:R-:W-:Y:S02]  /*0380*/  SHF.R.U32.HI R4, RZ, 0x14, R5 ;  /* 0x00000014ff047819 */ /* 0x000fe40000011605 */
[----:B------:R-:W-:Y:S02]  /*0390*/  LOP3.LUT R13, R6, 0x3ff00000, RZ, 0xfc, !PT ;  /* 0x3ff00000060d7812 */ /* 0x000fe400078efcff */
[----:B------:R-:W-:Y:S02]  /*03a0*/  @!P0 LEA.HI R4, R23, 0xffffffca, RZ, 0xc ;  /* 0xffffffca17048811 */ /* 0x000fe400078f60ff */
[----:B------:R-:W-:-:S03]  /*03b0*/  ISETP.GE.U32.AND P1, PT, R13, 0x3ff6a09f, PT ;  /* 0x3ff6a09f0d00780c */ /* 0x000fc60003f26070 */
[----:B------:R-:W-:-:S10]  /*03c0*/  VIADD R5, R4, 0xfffffc01 ;  /* 0xfffffc0104057836 */ /* 0x000fd40000000000 */
[----:B------:R-:W-:Y:S02]  /*03d0*/  @P1 VIADD R7, R13, 0xfff00000 ;  /* 0xfff000000d071836 */ /* 0x000fe40000000000 */
[----:B------:R-:W-:-:S03]  /*03e0*/  @P1 VIADD R5, R4, 0xfffffc02 ;  /* 0xfffffc0204051836 */ /* 0x000fc60000000000 */
[----:B------:R-:W-:Y:S02]  /*03f0*/  @P1 MOV R13, R7 ;  /* 0x00000007000d1202 */ /* 0x000fe40000000f00 */
[----:B------:R-:W-:Y:S01]  /*0400*/  LOP3.LUT R4, R5, 0x80000000, RZ, 0x3c, !PT ;  /* 0x8000000005047812 */ /* 0x000fe200078e3cff */
[----:B------:R-:W-:-:S03]  /*0410*/  IMAD.MOV.U32 R5, RZ, RZ, 0x43300000 ;  /* 0x43300000ff057424 */ /* 0x000fc600078e00ff */
        /* <DEDUP_REMOVED lines=8> */
[----:B------:R-:W-:Y:S02]  /*04a0*/  DMUL R16, R6, R6 ;  /* 0x0000000606107228 */ /* 0x000fe40000000000 */
[----:B------:R-:W-:-:S06]  /*04b0*/  DADD R20, R12, -R6 ;  /* 0x000000000c147229 */ /* 0x000fcc0000000806 */
[----:B------:R-:W-:Y:S01]  /*04c0*/  DFMA R8, R16, UR6, R18 ;  /* 0x0000000610087c2b */ /* 0x000fe20008000012 */
[----:B------:R-:W-:Y:S01]  /*04d0*/  UMOV UR6, 0x75488a3f ;  /* 0x75488a3f00067882 */ /* 0x000fe20000000000 */
[----:B------:R-:W-:Y:S01]  /*04e0*/  UMOV UR7, 0x3ef3b20a ;  /* 0x3ef3b20a00077882 */ /* 0x000fe20000000000 */
[----:B------:R-:W-:-:S05]  /*04f0*/  DADD R20, R20, R20 ;  /* 0x0000000014147229 */ /* 0x000fca0000000014 */
[----:B------:R-:W-:Y:S01]  /*0500*/  DFMA R8, R16, R8, UR6 ;  /* 0x0000000610087e2b */ /* 0x000fe20008000008 */
[----:B------:R-:W-:Y:S01]  /*0510*/  UMOV UR6, 0xe4faecd5 ;  /* 0xe4faecd500067882 */ /* 0x000fe20000000000 */
[----:B------:R-:W-:Y:S01]  /*0520*/  UMOV UR7, 0x3f1745cd ;  /* 0x3f1745cd00077882 */ /* 0x000fe20000000000 */
[-C--:B------:R-:W-:Y:S02]  /*0530*/  DFMA R20, R12, -R6.reuse, R20 ;  /* 0x800000060c14722b */ /* 0x080fe40000000014 */
[----:B------:R-:W-:-:S03]  /*0540*/  DMUL R12, R6, R6 ;  /* 0x00000006060c7228 */ /* 0x000fc60000000000 */
[----:B------:R-:W-:Y:S01]  /*0550*/  DFMA R8, R16, R8, UR6 ;  /* 0x0000000610087e2b */ /* 0x000fe20008000008 */
[----:B------:R-:W-:Y:S01]  /*0560*/  UMOV UR6, 0x258a578b ;  /* 0x258a578b00067882 */ /* 0x000fe20000000000 */
[----:B------:R-:W-:Y:S01]  /*0570*/  UMOV UR7, 0x3f3c71c7 ;  /* 0x3f3c71c700077882 */ /* 0x000fe20000000000 */
[----:B------:R-:W-:-:S05]  /*0580*/  DMUL R14, R14, R20 ;  /* 0x000000140e0e7228 */ /* 0x000fca0000000000 */
        /* <DEDUP_REMOVED lines=10> */
[----:B------:R-:W-:Y:S01]  /*0630*/  DADD R24, -R8, UR6 ;  /* 0x0000000608187e29 */ /* 0x000fe20008000100 */
[----:B------:R-:W-:Y:S01]  /*0640*/  UMOV UR6, 0xb9e7b0 ;  /* 0x00b9e7b000067882 */ /* 0x000fe20000000000 */
[----:B------:R-:W-:-:S06]  /*0650*/  UMOV UR7, 0x3c46a4cb ;  /* 0x3c46a4cb00077882 */ /* 0x000fcc0000000000 */
[----:B------:R-:W-:Y:S02]  /*0660*/  DFMA R20, R16, R18, R24 ;  /* 0x000000121014722b */ /* 0x000fe40000000018 */
[C---:B------:R-:W-:Y:S01]  /*0670*/  DMUL R16, R6.reuse, R12 ;  /* 0x0000000c06107228 */ /* 0x040fe20000000000 */
[----:B------:R-:W-:Y:S01]  /*0680*/  VIADD R19, R15, 0x100000 ;  /* 0x001000000f137836 */ /* 0x000fe20000000000 */
[----:B------:R-:W-:Y:S01]  /*0690*/  DFMA R24, R6, R6, -R12 ;  /* 0x000000060618722b */ /* 0x000fe2000000080c */
[----:B------:R-:W-:-:S03]  /*06a0*/  MOV R18, R14 ;  /* 0x0000000e00127202 */ /* 0x000fc60000000f00 */
[----:B------:R-:W-:Y:S01]  /*06b0*/  DADD R20, R20, -UR6 ;  /* 0x8000000614147e29 */ /* 0x000fe20008000000 */
[----:B------:R-:W-:Y:S01]  /*06c0*/  UMOV UR6, 0x80000000 ;  /* 0x8000000000067882 */ /* 0x000fe20000000000 */
[C---:B------:R-:W-:Y:S01]  /*06d0*/  DFMA R26, R6.reuse, R12, -R16 ;  /* 0x0000000c061a722b */ /* 0x040fe20000000810 */
[----:B------:R-:W-:Y:S01]  /*06e0*/  UMOV UR7, 0x43300000 ;  /* 0x4330000000077882 */ /* 0x000fe20000000000 */
[----:B------:R-:W-:-:S04]  /*06f0*/  DFMA R24, R6, R18, R24 ;  /* 0x000000120618722b */ /* 0x000fc80000000018 */
[----:B------:R-:W-:Y:S02]  /*0700*/  DADD R18, R8, R20 ;  /* 0x0000000008127229 */ /* 0x000fe40000000014 */
[----:B------:R-:W-:-:S06]  /*0710*/  DFMA R26, R14, R12, R26 ;  /* 0x0000000c0e1a722b */ /* 0x000fcc000000001a */
[----:B------:R-:W-:Y:S02]  /*0720*/  DMUL R12, R18, R16 ;  /* 0x00000010120c7228 */ /* 0x000fe40000000000 */
[----:B------:R-:W-:Y:S02]  /*0730*/  DFMA R24, R6, R24, R26 ;  /* 0x000000180618722b */ /* 0x000fe4000000001a */
[----:B------:R-:W-:-:S04]  /*0740*/  DADD R26, R8, -R18 ;  /* 0x00000000081a7229 */ /* 0x000fc80000000812 */
[----:B------:R-:W-:-:S04]  /*0750*/  DFMA R8, R18, R16, -R12 ;  /* 0x000000101208722b */ /* 0x000fc8000000080c */
[----:B------:R-:W-:-:S04]  /*0760*/  DADD R26, R20, R26 ;  /* 0x00000000141a7229 */ /* 0x000fc8000000001a */
        /* <DEDUP_REMOVED lines=8> */
[----:B------:R-:W-:-:S08]  /*07f0*/  DADD R6, R12, R6 ;  /* 0x000000000c067229 */ /* 0x000fd00000000006 */
[----:B------:R-:W-:Y:S02]  /*0800*/  DADD R6, R14, R6 ;  /* 0x000000000e067229 */ /* 0x000fe40000000006 */
[----:B------:R-:W-:Y:S01]  /*0810*/  DADD R14, R4, -UR6 ;  /* 0x80000006040e7e29 */ /* 0x000fe20008000000 */
[----:B------:R-:W-:Y:S01]  /*0820*/  UMOV UR6, 0xfefa39ef ;  /* 0xfefa39ef00067882 */ /* 0x000fe20000000000 */
[----:B------:R-:W-:-:S04]  /*0830*/  UMOV UR7, 0x3fe62e42 ;  /* 0x3fe62e4200077882 */ /* 0x000fc80000000000 */
[----:B------:R-:W-:-:S08]  /*0840*/  DADD R12, R8, R6 ;  /* 0x00000000080c7229 */ /* 0x000fd00000000006 */
[--C-:B------:R-:W-:Y:S02]  /*0850*/  DFMA R4, R14, UR6, R12.reuse ;  /* 0x000000060e047c2b */ /* 0x100fe4000800000c */
[----:B------:R-:W-:-:S06]  /*0860*/  DADD R8, R8, -R12 ;  /* 0x0000000008087229 */ /* 0x000fcc000000080c */
[----:B------:R-:W-:Y:S02]  /*0870*/  DFMA R16, R14, -UR6, R4 ;  /* 0x800000060e107c2b */ /* 0x000fe40008000004 */
[----:B------:R-:W-:-:S06]  /*0880*/  DADD R8, R6, R8 ;  /* 0x0000000006087229 */ /* 0x000fcc0000000008 */
[----:B------:R-:W-:-:S08]  /*0890*/  DADD R16, -R12, R16 ;  /* 0x000000000c107229 */ /* 0x000fd00000000110 */
[----:B------:R-:W-:-:S08]  /*08a0*/  DADD R8, R8, -R16 ;  /* 0x0000000008087229 */ /* 0x000fd00000000810 */
[----:B------:R-:W-:-:S08]  /*08b0*/  DFMA R8, R14, UR8, R8 ;  /* 0x000000080e087c2b */ /* 0x000fd00008000008 */
[----:B------:R-:W-:-:S08]  /*08c0*/  DADD R6, R4, R8 ;  /* 0x0000000004067229 */ /* 0x000fd00000000008 */
[----:B------:R-:W-:Y:S02]  /*08d0*/  DADD R12, R4, -R6 ;  /* 0x00000000040c7229 */ /* 0x000fe40000000806 */
[----:B------:R-:W-:-:S06]  /*08e0*/  DMUL R4, R6, -2 ;  /* 0xc000000006047828 */ /* 0x000fcc0000000000 */
[----:B------:R-:W-:Y:S02]  /*08f0*/  DADD R12, R8, R12 ;  /* 0x00000000080c7229 */ /* 0x000fe4000000000c */
[----:B------:R-:W-:Y:S01]  /*0900*/  DFMA R6, R6, -2, -R4 ;  /* 0xc00000000606782b */ /* 0x000fe20000000804 */
[----:B------:R-:W-:Y:S01]  /*0910*/  MOV R8, 0x652b82fe ;  /* 0x652b82fe00087802 */ /* 0x000fe20000000f00 */
[----:B------:R-:W-:-:S06]  /*0920*/  IMAD.MOV.U32 R9, RZ, RZ, 0x3ff71547 ;  /* 0x3ff71547ff097424 */ /* 0x000fcc00078e00ff */
[----:B------:R-:W-:-:S08]  /*0930*/  DFMA R12, R12, -2, R6 ;  /* 0xc00000000c0c782b */ /* 0x000fd00000000006 */
[----:B------:R-:W-:-:S08]  /*0940*/  DADD R6, R4, R12 ;  /* 0x0000000004067229 */ /* 0x000fd0000000000c */
[----:B------:R-:W-:Y:S02]  /*0950*/  DFMA R8, R6, R8, 6.75539944105574400000e+15 ;  /* 0x433800000608742b */ /* 0x000fe40000000008 */
[----:B------:R-:W-:Y:S01]  /*0960*/  FSETP.GEU.AND P0, PT, |R7|, 4.1917929649353027344, PT ;  /* 0x4086232b0700780b */ /* 0x000fe20003f0e200 */
[----:B------:R-:W-:-:S05]  /*0970*/  DADD R4, R4, -R6 ;  /* 0x0000000004047229 */ /* 0x000fca0000000806 */
[----:B------:R-:W-:-:S03]  /*0980*/  DADD R14, R8, -6.75539944105574400000e+15 ;  /* 0xc3380000080e7429 */ /* 0x000fc60000000000 */
[----:B------:R-:W-:-:S05]  /*0990*/  DADD R12, R12, R4 ;  /* 0x000000000c0c7229 */ /* 0x000fca0000000004 */
[----:B------:R-:W-:Y:S01]  /*09a0*/  DFMA R16, R14, -UR6, R6 ;  /* 0x800000060e107c2b */ /* 0x000fe20008000006 */
[----:B------:R-:W-:Y:S01]  /*09b0*/  UMOV UR6, 0x3b39803f ;  /* 0x3b39803f00067882 */ /* 0x000fe20000000000 */
[----:B------:R-:W-:-:S06]  /*09c0*/  UMOV UR7, 0x3c7abc9e ;  /* 0x3c7abc9e00077882 */ /* 0x000fcc0000000000 */
        /* <DEDUP_REMOVED lines=32> */
[----:B------:R-:W-:Y:S01]  /*0bd0*/  LEA R5, R8, R15, 0x14 ;  /* 0x0000000f08057211 */ /* 0x000fe200078ea0ff */
[----:B------:R-:W-:Y:S01]  /*0be0*/  IMAD.MOV.U32 R4, RZ, RZ, R14 ;  /* 0x000000ffff047224 */ /* 0x000fe200078e000e */
[----:B------:R-:W-:Y:S06]  /*0bf0*/  @!P0 BRA `(.L_x_69) ;  /* 0x0000000000308947 */ /* 0x000fec0003800000 */
[----:B------:R-:W-:Y:S01]  /*0c00*/  FSETP.GEU.AND P1, PT, |R7|, 4.2275390625, PT ;  /* 0x408748000700780b */ /* 0x000fe20003f2e200 */
[C---:B------:R-:W-:Y:S02]  /*0c10*/  DADD R16, R6.reuse, +INF ;  /* 0x7ff0000006107429 */ /* 0x040fe40000000000 */
[----:B------:R-:W-:-:S08]  /*0c20*/  DSETP.GEU.AND P0, PT, R6, RZ, PT ;  /* 0x000000ff0600722a */ /* 0x000fd00003f0e000 */
[----:B------:R-:W-:Y:S02]  /*0c30*/  FSEL R5, R17, RZ, P0 ;  /* 0x000000ff11057208 */ /* 0x000fe40000000000 */
[----:B------:R-:W-:-:S04]  /*0c40*/  @!P1 LEA.HI R4, R8, R8, RZ, 0x1 ;  /* 0x0000000808049211 */ /* 0x000fc800078f08ff */
[----:B------:R-:W-:Y:S02]  /*0c50*/  @!P1 SHF.R.S32.HI R7, RZ, 0x1, R4 ;  /* 0x00000001ff079819 */ /* 0x000fe40000011404 */
[----:B------:R-:W-:-:S03]  /*0c60*/  FSEL R4, R16, RZ, P0 ;  /* 0x000000ff10047208 */ /* 0x000fc60000000000 */
[----:B------:R-:W-:Y:S02]  /*0c70*/  @!P1 IMAD.IADD R6, R8, 0x1, -R7 ;  /* 0x0000000108069824 */ /* 0x000fe400078e0a07 */
[----:B------:R-:W-:-:S03]  /*0c80*/  @!P1 IMAD R15, R7, 0x100000, R15 ;  /* 0x00100000070f9824 */ /* 0x000fc600078e020f */
[----:B------:R-:W-:Y:S02]  /*0c90*/  @!P1 LEA R7, R6, 0x3ff00000, 0x14 ;  /* 0x3ff0000006079811 */ /* 0x000fe400078ea0ff */
[----:B------:R-:W-:-:S06]  /*0ca0*/  @!P1 MOV R6, RZ ;  /* 0x000000ff00069202 */ /* 0x000fcc0000000f00 */
[----:B------:R-:W-:-:S11]  /*0cb0*/  @!P1 DMUL R4, R14, R6 ;  /* 0x000000060e049228 */ /* 0x000fd60000000000 */
.L_x_69:
[----:B------:R-:W-:Y:S02]  /*0cc0*/  DFMA R6, R12, R4, R4 ;  /* 0x000000040c06722b */ /* 0x000fe40000000004 */
[----:B------:R-:W-:-:S08]  /*0cd0*/  DSETP.NEU.AND P0, PT, |R4|, +INF , PT ;  /* 0x7ff000000400742a */ /* 0x000fd00003f0d200 */
[----:B------:R-:W-:Y:S01]  /*0ce0*/  FSEL R8, R4, R6, !P0 ;  /* 0x0000000604087208 */ /* 0x000fe20004000000 */
[----:B------:R-:W-:Y:S01]  /*0cf0*/  IMAD.MOV.U32 R4, RZ, RZ, R0 ;  /* 0x000000ffff047224 */ /* 0x000fe200078e0000 */
[----:B------:R-:W-:Y:S01]  /*0d00*/  FSEL R9, R5, R7, !P0 ;  /* 0x0000000705097208 */ /* 0x000fe20004000000 */
[----:B------:R-:W-:-:S04]  /*0d10*/  IMAD.MOV.U32 R5, RZ, RZ, 0x0 ;  /* 0x00000000ff057424 */ /* 0x000fc800078e00ff */
[----:B------:R-:W-:Y:S05]  /*0d20*/  RET.REL.NODEC R4 `(_Z14compute_weightPKdPddi) ;  /* 0xfffffff004b47950 */ /* 0x000fea0003c3ffff */
.L_x_70:
        /* <DEDUP_REMOVED lines=13> */
.L_x_78:


//--------------------- .text._Z17weight_sum_kernelPKdPdi --------------------------
	.section	.text._Z17weight_sum_kernelPKdPdi,"ax",@progbits
	.align	128
        .global         _Z17weight_sum_kernelPKdPdi
        .type           _Z17weight_sum_kernelPKdPdi,@function
        .size           _Z17weight_sum_kernelPKdPdi,(.L_x_79 - _Z17weight_sum_kernelPKdPdi)
        .other          _Z17weight_sum_kernelPKdPdi,@"STO_CUDA_ENTRY STV_DEFAULT"
_Z17weight_sum_kernelPKdPdi:
.text._Z17weight_sum_kernelPKdPdi:
        /* <DEDUP_REMOVED lines=14> */
[----:B-----5:R-:W-:Y:S05]  /*00e0*/  CALL.REL.NOINC `($_Z17weight_sum_kernelPKdPdi$__internal_accurate_pow) ;  /* 0x00000000005c7944 */ /* 0x020fea0003c00000 */
[----:B------:R-:W-:Y:S05]  /*00f0*/  BSYNC.RECONVERGENT B0 ;  /* 0x0000000000007941 */ /* 0x000fea0003800200 */
.L_x_71:
[C---:B------:R-:W-:Y:S01]  /*0100*/  DADD R4, R2.reuse, -2 ;  /* 0xc000000002047429 */ /* 0x040fe20000000000 */
[----:B------:R-:W0:Y:S01]  /*0110*/  LDC.64 R6, c[0x0][0x388] ;  /* 0x0000e200ff067b82 */ /* 0x000e220000000a00 */
[C---:B------:R-:W-:Y:S01]  /*0120*/  DSETP.NEU.AND P1, PT, R2.reuse, RZ, PT ;  /* 0x000000ff0200722a */ /* 0x040fe20003f2d000 */
[----:B------:R-:W-:Y:S01]  /*0130*/  BSSY.RECONVERGENT B0, `(.L_x_72) ;  /* 0x000000e000007945 */ /* 0x000fe20003800200 */
[----:B------:R-:W-:-:S06]  /*0140*/  DSETP.NEU.AND P0, PT, R2, 1, PT ;  /* 0x3ff000000200742a */ /* 0x000fcc0003f0d000 */
        /* <DEDUP_REMOVED lines=12> */
.L_x_73:
[----:B------:R-:W-:Y:S05]  /*0210*/  BSYNC.RECONVERGENT B0 ;  /* 0x0000000000007941 */ /* 0x000fea0003800200 */
.L_x_72:
[----:B------:R-:W-:Y:S02]  /*0220*/  FSEL R2, R4, RZ, P0 ;  /* 0x000000ff04027208 */ /* 0x000fe40000000000 */
[----:B------:R-:W-:-:S05]  /*0230*/  FSEL R3, R5, 1.875, P0 ;  /* 0x3ff0000005037808 */ /* 0x000fca0000000000 */
[----:B0-----:R-:W-:Y:S01]  /*0240*/  REDG.E.ADD.F64.RN.STRONG.GPU desc[UR4][R6.64], R2 ;  /* 0x00000002060079a6 */ /* 0x001fe2000c12ff04 */
[----:B------:R-:W-:Y:S05]  /*0250*/  EXIT ;  /* 0x000000000000794d */ /* 0x000fea0003800000 */
        .type           $_Z17weight_sum_kernelPKdPdi$__internal_accurate_pow,@function
        .size           $_Z17weight_sum_kernelPKdPdi$__internal_accurate_pow,(.L_x_79 - $_Z17weight_sum_kernelPKdPdi$__internal_accurate_pow)
$_Z17weight_sum_kernelPKdPdi$__internal_accurate_pow:
[----:B------:R-:W-:Y:S01]  /*0260*/  DADD R6, -RZ, |R2| ;  /* 0x00000000ff067229 */ /* 0x000fe20000000502 */
[----:B------:R-:W-:Y:S01]  /*0270*/  MOV R14, RZ ;  /* 0x000000ff000e7202 */ /* 0x000fe20000000f00 */
[----:B------:R-:W-:Y:S01]  /*0280*/  IMAD.MOV.U32 R10, RZ, RZ, 0x41ad3b5a ;  /* 0x41ad3b5aff0a7424 */ /* 0x000fe200078e00ff */
[----:B------:R-:W-:Y:S01]  /*0290*/  UMOV UR6, 0x7d2cafe2 ;  /* 0x7d2cafe200067882 */ /* 0x000fe20000000000 */
[----:B------:R-:W-:Y:S01]  /*02a0*/  IMAD.MOV.U32 R11, RZ, RZ, 0x3ed0f5d2 ;  /* 0x3ed0f5d2ff0b7424 */ /* 0x000fe200078e00ff */
[----:B------:R-:W-:Y:S01]  /*02b0*/  UMOV UR7, 0x3eb0f5ff ;  /* 0x3eb0f5ff00077882 */ /* 0x000fe20000000000 */
[----:B------:R-:W-:Y:S01]  /*02c0*/  UMOV UR8, 0x3b39803f ;  /* 0x3b39803f00087882 */ /* 0x000fe20000000000 */
[----:B------:R-:W-:-:S03]  /*02d0*/  UMOV UR9, 0x3c7abc9e ;  /* 0x3c7abc9e00097882 */ /* 0x000fc60000000000 */
[----:B------:R-:W-:Y:S01]  /*02e0*/  ISETP.GT.U32.AND P0, PT, R7, 0xfffff, PT ;  /* 0x000fffff0700780c */ /* 0x000fe20003f04070 */
[----:B------:R-:W-:-:S12]  /*02f0*/  IMAD.MOV.U32 R4, RZ, RZ, R7 ;  /* 0x000000ffff047224 */ /* 0x000fd800078e0007 */
[----:B------:R-:W-:-:S10]  /*0300*/  @!P0 DMUL R20, R6, 1.80143985094819840000e+16 ;  /* 0x4350000006148828 */ /* 0x000fd40000000000 */
[----:B------:R-:W-:Y:S01]  /*0310*/  @!P0 MOV R4, R21 ;  /* 0x0000001500048202 */ /* 0x000fe20000000f00 */
[----:B------:R-:W-:-:S03]  /*0320*/  @!P0 IMAD.MOV.U32 R6, RZ, RZ, R20 ;  /* 0x000000ffff068224 */ /* 0x000fc600078e0014 */
[----:B------:R-:W-:Y:S01]  /*0330*/  LOP3.LUT R4, R4, 0x800fffff, RZ, 0xc0, !PT ;  /* 0x800fffff04047812 */ /* 0x000fe200078ec0ff */
[----:B------:R-:W-:Y:S01]  /*0340*/  IMAD.MOV.U32 R12, RZ, RZ, R6 ;  /* 0x000000ffff0c7224 */ /* 0x000fe200078e0006 */
[----:B------:R-:W-:Y:S02]  /*0350*/  SHF.R.U32.HI R6, RZ, 0x14, R7 ;  /* 0x00000014ff067819 */ /* 0x000fe40000011607 */
[----:B------:R-:W-:Y:S02]  /*0360*/  LOP3.LUT R13, R4, 0x3ff00000, RZ, 0xfc, !PT ;  /* 0x3ff00000040d7812 */ /* 0x000fe400078efcff */
[----:B------:R-:W-:Y:S02]  /*0370*/  @!P0 LEA.HI R6, R21, 0xffffffca, RZ, 0xc ;  /* 0xffffffca15068811 */ /* 0x000fe400078f60ff */
[----:B------:R-:W-:Y:S02]  /*0380*/  ISETP.GE.U32.AND P1, PT, R13, 0x3ff6a09f, PT ;  /* 0x3ff6a09f0d00780c */ /* 0x000fe40003f26070 */
[----:B------:R-:W-:-:S11]  /*0390*/  IADD3 R7, PT, PT, R6, -0x3ff, RZ ;  /* 0xfffffc0106077810 */ /* 0x000fd60007ffe0ff */
[----:B------:R-:W-:Y:S02]  /*03a0*/  @P1 VIADD R5, R13, 0xfff00000 ;  /* 0xfff000000d051836 */ /* 0x000fe40000000000 */
[----:B------:R-:W-:Y:S02]  /*03b0*/  @P1 VIADD R7, R6, 0xfffffc02 ;  /* 0xfffffc0206071836 */ /* 0x000fe40000000000 */
[----:B------:R-:W-:-:S03]  /*03c0*/  @P1 IMAD.MOV.U32 R13, RZ, RZ, R5 ;  /* 0x000000ffff0d1224 */ /* 0x000fc600078e0005 */
[----:B------:R-:W-:Y:S01]  /*03d0*/  LOP3.LUT R6, R7, 0x80000000, RZ, 0x3c, !PT ;  /* 0x8000000007067812 */ /* 0x000fe200078e3cff */
[----:B------:R-:W-:Y:S02]  /*03e0*/  IMAD.MOV.U32 R7, RZ, RZ, 0x43300000 ;  /* 0x43300000ff077424 */ /* 0x000fe400078e00ff */
        /* <DEDUP_REMOVED lines=11> */
[----:B------:R-:W-:Y:S01]  /*04a0*/  UMOV UR7, 0x3ef3b20a ;  /* 0x3ef3b20a00077882 */ /* 0x000fe20000000000 */
[----:B------:R-:W-:-:S05]  /*04b0*/  DADD R10, R12, -R4 ;  /* 0x000000000c0a7229 */ /* 0x000fca0000000804 */
[----:B------:R-:W-:Y:S01]  /*04c0*/  DFMA R8, R16, R8, UR6 ;  /* 0x0000000610087e2b */ /* 0x000fe20008000008 */
[----:B------:R-:W-:Y:S01]  /*04d0*/  UMOV UR6, 0xe4faecd5 ;  /* 0xe4faecd500067882 */ /* 0x000fe20000000000 */
[----:B------:R-:W-:Y:S01]  /*04e0*/  UMOV UR7, 0x3f1745cd ;  /* 0x3f1745cd00077882 */ /* 0x000fe20000000000 */
[----:B------:R-:W-:Y:S02]  /*04f0*/  DADD R22, R10, R10 ;  /* 0x000000000a167229 */ /* 0x000fe4000000000a */
[----:B------:R-:W-:-:S03]  /*0500*/  DMUL R10, R4, R4 ;  /* 0x00000004040a7228 */ /* 0x000fc60000000000 */
[----:B------:R-:W-:Y:S01]  /*0510*/  DFMA R8, R16, R8, UR6 ;  /* 0x0000000610087e2b */ /* 0x000fe20008000008 */
[----:B------:R-:W-:Y:S01]  /*0520*/  UMOV UR6, 0x258a578b ;  /* 0x258a578b00067882 */ /* 0x000fe20000000000 */
[----:B------:R-:W-:Y:S01]  /*0530*/  UMOV UR7, 0x3f3c71c7 ;  /* 0x3f3c71c700077882 */ /* 0x000fe20000000000 */
[----:B------:R-:W-:Y:S02]  /*0540*/  DFMA R22, R12, -R4, R22 ;  /* 0x800000040c16722b */ /* 0x000fe40000000016 */
[----:B------:R-:W-:-:S03]  /*0550*/  DMUL R12, R4, R10 ;  /* 0x0000000a040c7228 */ /* 0x000fc60000000000 */
[----:B------:R-:W-:Y:S01]  /*0560*/  DFMA R8, R16, R8, UR6 ;  /* 0x0000000610087e2b */ /* 0x000fe20008000008 */
[----:B------:R-:W-:Y:S01]  /*0570*/  UMOV UR6, 0x9242b910 ;  /* 0x9242b91000067882 */ /* 0x000fe20000000000 */
[----:B------:R-:W-:Y:S01]  /*0580*/  UMOV UR7, 0x3f624924 ;  /* 0x3f62492400077882 */ /* 0x000fe20000000000 */
[----:B------:R-:W-:Y:S02]  /*0590*/  DMUL R14, R14, R22 ;  /* 0x000000160e0e7228 */ /* 0x000fe40000000000 */
[----:B------:R-:W-:-:S03]  /*05a0*/  DFMA R22, R4, R10, -R12 ;  /* 0x0000000a0416722b */ /* 0x000fc6000000080c */
[----:B------:R-:W-:Y:S01]  /*05b0*/  DFMA R8, R16, R8, UR6 ;  /* 0x0000000610087e2b */ /* 0x000fe20008000008 */
[----:B------:R-:W-:Y:S01]  /*05c0*/  UMOV UR6, 0x99999dfb ;  /* 0x99999dfb00067882 */ /* 0x000fe20000000000 */
[----:B------:R-:W-:-:S03]  /*05d0*/  UMOV UR7, 0x3f899999 ;  /* 0x3f89999900077882 */ /* 0x000fc60000000000 */
[----:B------:R-:W-:Y:S01]  /*05e0*/  VIADD R27, R15, 0x100000 ;  /* 0x001000000f1b7836 */ /* 0x000fe20000000000 */
[----:B------:R-:W-:Y:S01]  /*05f0*/  DFMA R22, R14, R10, R22 ;  /* 0x0000000a0e16722b */ /* 0x000fe20000000016 */
[----:B------:R-:W-:Y:S01]  /*0600*/  IMAD.MOV.U32 R26, RZ, RZ, R14 ;  /* 0x000000ffff1a7224 */ /* 0x000fe200078e000e */
        /* <DEDUP_REMOVED lines=8> */
[----:B------:R-:W-:-:S06]  /*0690*/  DFMA R24, R4, R4, -R10 ;  /* 0x000000040418722b */ /* 0x000fcc000000080a */
[----:B------:R-:W-:Y:S01]  /*06a0*/  DADD R16, R16, -UR6 ;  /* 0x8000000610107e29 */ /* 0x000fe20008000000 */
[----:B------:R-:W-:Y:S01]  /*06b0*/  UMOV UR6, 0x80000000 ;  /* 0x8000000000067882 */ /* 0x000fe20000000000 */
[----:B------:R-:W-:Y:S01]  /*06c0*/  DFMA R24, R4, R26, R24 ;  /* 0x0000001a0418722b */ /* 0x000fe20000000018 */
[----:B------:R-:W-:-:S05]  /*06d0*/  UMOV UR7, 0x43300000 ;  /* 0x4330000000077882 */ /* 0x000fca0000000000 */
[----:B------:R-:W-:Y:S02]  /*06e0*/  DADD R18, R8, R16 ;  /* 0x0000000008127229 */ /* 0x000fe40000000010 */
[----:B------:R-:W-:-:S06]  /*06f0*/  DFMA R22, R4, R24, R22 ;  /* 0x000000180416722b */ /* 0x000fcc0000000016 */
[----:B------:R-:W-:Y:S02]  /*0700*/  DMUL R10, R18, R12 ;  /* 0x0000000c120a7228 */ /* 0x000fe40000000000 */
[----:B------:R-:W-:-:S06]  /*0710*/  DADD R8, R8, -R18 ;  /* 0x0000000008087229 */ /* 0x000fcc0000000812 */
[----:B------:R-:W-:Y:S02]  /*0720*/  DFMA R24, R18, R12, -R10 ;  /* 0x0000000c1218722b */ /* 0x000fe4000000080a */
[----:B------:R-:W-:-:S06]  /*0730*/  DADD R8, R16, R8 ;  /* 0x0000000010087229 */ /* 0x000fcc0000000008 */
        /* <DEDUP_REMOVED lines=8> */
[----:B------:R-:W-:Y:S02]  /*07c0*/  DADD R4, R10, R4 ;  /* 0x000000000a047229 */ /* 0x000fe40000000004 */
[----:B------:R-:W-:Y:S01]  /*07d0*/  DADD R10, R6, -UR6 ;  /* 0x80000006060a7e29 */ /* 0x000fe20008000000 */
[----:B------:R-:W-:Y:S01]  /*07e0*/  UMOV UR6, 0xfefa39ef ;  /* 0xfefa39ef00067882 */ /* 0x000fe20000000000 */
[----:B------:R-:W-:-:S04]  /*07f0*/  UMOV UR7, 0x3fe62e42 ;  /* 0x3fe62e4200077882 */ /* 0x000fc80000000000 */
[----:B------:R-:W-:-:S08]  /*0800*/  DADD R4, R14, R4 ;  /* 0x000000000e047229 */ /* 0x000fd00000000004 */
        /* <DEDUP_REMOVED lines=13> */
[----:B------:R-:W-:Y:S01]  /*08e0*/  IMAD.MOV.U32 R8, RZ, RZ, 0x652b82fe ;  /* 0x652b82feff087424 */ /* 0x000fe200078e00ff */
[----:B------:R-:W-:-:S06]  /*08f0*/  MOV R9, 0x3ff71547 ;  /* 0x3ff7154700097802 */ /* 0x000fcc0000000f00 */
        /* <DEDUP_REMOVED lines=42> */
[----:B------:R-:W-:Y:S01]  /*0ba0*/  IMAD R5, R8, 0x100000, R15 ;  /* 0x0010000008057824 */ /* 0x000fe200078e020f */
[----:B------:R-:W-:Y:S01]  /*0bb0*/  MOV R4, R14 ;  /* 0x0000000e00047202 */ /* 0x000fe20000000f00 */
[----:B------:R-:W-:Y:S06]  /*0bc0*/  @!P0 BRA `(.L_x_74) ;  /* 0x0000000000348947 */ /* 0x000fec0003800000 */
[----:B------:R-:W-:Y:S01]  /*0bd0*/  FSETP.GEU.AND P1, PT, |R7|, 4.2275390625, PT ;  /* 0x408748000700780b */ /* 0x000fe20003f2e200 */
[C---:B------:R-:W-:Y:S02]  /*0be0*/  DADD R12, R6.reuse, +INF ;  /* 0x7ff00000060c7429 */ /* 0x040fe40000000000 */
[----:B------:R-:W-:-:S08]  /*0bf0*/  DSETP.GEU.AND P0, PT, R6, RZ, PT ;  /* 0x000000ff0600722a */ /* 0x000fd00003f0e000 */
[----:B------:R-:W-:Y:S02]  /*0c00*/  FSEL R5, R13, RZ, P0 ;  /* 0x000000ff0d057208 */ /* 0x000fe40000000000 */
[----:B------:R-:W-:Y:S01]  /*0c10*/  @!P1 LEA.HI R4, R8, R8, RZ, 0x1 ;  /* 0x0000000808049211 */ /* 0x000fe200078f08ff */
[----:B------:R-:W-:-:S03]  /*0c20*/  @!P1 IMAD.MOV.U32 R6, RZ, RZ, R14 ;  /* 0x000000ffff069224 */ /* 0x000fc600078e000e */
[----:B------:R-:W-:Y:S02]  /*0c30*/  @!P1 SHF.R.S32.HI R7, RZ, 0x1, R4 ;  /* 0x00000001ff079819 */ /* 0x000fe40000011404 */
[----:B------:R-:W-:-:S03]  /*0c40*/  FSEL R4, R12, RZ, P0 ;  /* 0x000000ff0c047208 */ /* 0x000fc60000000000 */
[----:B------:R-:W-:Y:S02]  /*0c50*/  @!P1 IMAD.IADD R8, R8, 0x1, -R7 ;  /* 0x0000000108089824 */ /* 0x000fe400078e0a07 */
[----:B------:R-:W-:-:S03]  /*0c60*/  @!P1 IMAD R7, R7, 0x100000, R15 ;  /* 0x0010000007079824 */ /* 0x000fc600078e020f */
[----:B------:R-:W-:Y:S02]  /*0c70*/  @!P1 LEA R9, R8, 0x3ff00000, 0x14 ;  /* 0x3ff0000008099811 */ /* 0x000fe400078ea0ff */
[----:B------:R-:W-:-:S06]  /*0c80*/  @!P1 MOV R8, RZ ;  /* 0x000000ff00089202 */ /* 0x000fcc0000000f00 */
[----:B------:R-:W-:-:S11]  /*0c90*/  @!P1 DMUL R4, R6, R8 ;  /* 0x0000000806049228 */ /* 0x000fd60000000000 */
.L_x_74:
[----:B------:R-:W-:Y:S02]  /*0ca0*/  DFMA R6, R10, R4, R4 ;  /* 0x000000040a06722b */ /* 0x000fe40000000004 */
[----:B------:R-:W-:-:S08]  /*0cb0*/  DSETP.NEU.AND P0, PT, |R4|, +INF , PT ;  /* 0x7ff000000400742a */ /* 0x000fd00003f0d200 */
[----:B------:R-:W-:Y:S01]  /*0cc0*/  FSEL R8, R4, R6, !P0 ;  /* 0x0000000604087208 */ /* 0x000fe20004000000 */
[----:B------:R-:W-:Y:S01]  /*0cd0*/  IMAD.MOV.U32 R4, RZ, RZ, R0 ;  /* 0x000000ffff047224 */ /* 0x000fe200078e0000 */
[----:B------:R-:W-:Y:S01]  /*0ce0*/  FSEL R9, R5, R7, !P0 ;  /* 0x0000000705097208 */ /* 0x000fe20004000000 */
[----:B------:R-:W-:-:S04]  /*0cf0*/  IMAD.MOV.U32 R5, RZ, RZ, 0x0 ;  /* 0x00000000ff057424 */ /* 0x000fc800078e00ff */
[----:B------:R-:W-:Y:S05]  /*0d00*/  RET.REL.NODEC R4 `(_Z17weight_sum_kernelPKdPdi) ;  /* 0xfffffff004bc7950 */ /* 0x000fea0003c3ffff */
.L_x_75:
        /* <DEDUP_REMOVED lines=15> */
.L_x_79:


//--------------------- .nv.shared.reserved.0     --------------------------
	.section	.nv.shared.reserved.0,"aw",@nobits
	.weak		__nv_reservedSMEM_offset_0_alias
	.size		__nv_reservedSMEM_offset_0_alias, 0, 64
	.other		__nv_reservedSMEM_offset_0_alias,@"STO_CUDA_RESERVED_SHARED STV_DEFAULT"
__nv_reservedSMEM_offset_0_alias:
	.zero		0
	.zero		64


//--------------------- .nv.global                --------------------------
	.section	.nv.global,"aw",@nobits
.nv.global:
	.type		_ZN34_INTERNAL_d801de91_4_k_cu_b5c276de6thrust24THRUST_300001_SM_1000_NS3seqE,@object
	.size		_ZN34_INTERNAL_d801de91_4_k_cu_b5c276de6thrust24THRUST_300001_SM_1000_NS3seqE,(_ZN34_INTERNAL_d801de91_4_k_cu_b5c276de4cuda3std3__48in_placeE - _ZN34_INTERNAL_d801de91_4_k_cu_b5c276de6thrust24THRUST_300001_SM_1000_NS3seqE)
_ZN34_INTERNAL_d801de91_4_k_cu_b5c276de6thrust24THRUST_300001_SM_1000_NS3seqE:
	.zero		1
	.type		_ZN34_INTERNAL_d801de91_4_k_cu_b5c276de4cuda3std3__48in_placeE,@object
	.size		_ZN34_INTERNAL_d801de91_4_k_cu_b5c276de4cuda3std3__48in_placeE,(_ZN34_INTERNAL_d801de91_4_k_cu_b5c276de4cuda3std6ranges3__45__cpo4sizeE - _ZN34_INTERNAL_d801de91_4_k_cu_b5c276de4cuda3std3__48in_placeE)
_ZN34_INTERNAL_d801de91_4_k_cu_b5c276de4cuda3std3__48in_placeE:
	.zero		1
	.type		_ZN34_INTERNAL_d801de91_4_k_cu_b5c276de4cuda3std6ranges3__45__cpo4sizeE,@object
	.size		_ZN34_INTERNAL_d801de91_4_k_cu_b5c276de4cuda3std6ranges3__45__cpo4sizeE,(_ZN34_INTERNAL_d801de91_4_k_cu_b5c276de6thrust24THRUST_300001_SM_1000_NS12placeholders2_3E - _ZN34_INTERNAL_d801de91_4_k_cu_b5c276de4cuda3std6ranges3__45__cpo4sizeE)
_ZN34_INTERNAL_d801de91_4_k_cu_b5c276de4cuda3std6ranges3__45__cpo4sizeE:
	.zero		1
	.type		_ZN34_INTERNAL_d801de91_4_k_cu_b5c276de6thrust24THRUST_300001_SM_1000_NS12placeholders2_3E,@object
	.size		_ZN34_INTERNAL_d801de91_4_k_cu_b5c276de6thrust24THRUST_300001_SM_1000_NS12placeholders2_3E,(_ZN34_INTERNAL_d801de91_4_k_cu_b5c276de4cuda3std3__45__cpo6cbeginE - _ZN34_INTERNAL_d801de91_4_k_cu_b5c276de6thrust24THRUST_300001_SM_1000_NS12placeholders2_3E)
_ZN34_INTERNAL_d801de91_4_k_cu_b5c276de6thrust24THRUST_300001_SM_1000_NS12placeholders2_3E:
	.zero		1
	.type		_ZN34_INTERNAL_d801de91_4_k_cu_b5c276de4cuda3std3__45__cpo6cbeginE,@object
	.size		_ZN34_INTERNAL_d801de91_4_k_cu_b5c276de4cuda3std3__45__cpo6cbeginE,(_ZN34_INTERNAL_d801de91_4_k_cu_b5c276de4cuda3std6ranges3__45__cpo6cbeginE - _ZN34_INTERNAL_d801de91_4_k_cu_b5c276de4cuda3std3__45__cpo6cbeginE)
_ZN34_INTERNAL_d801de91_4_k_cu_b5c276de4cuda3std3__45__cpo6cbeginE:
	.zero		1
	.type		_ZN34_INTERNAL_d801de91_4_k_cu_b5c276de4cuda3std6ranges3__45__cpo6cbeginE,@object
	.size		_ZN34_INTERNAL_d801de91_4_k_cu_b5c276de4cuda3std6ranges3__45__cpo6cbeginE,(_ZN34_INTERNAL_d801de91_4_k_cu_b5c276de6thrust24THRUST_300001_SM_1000_NS12placeholders2_7E - _ZN34_INTERNAL_d801de91_4_k_cu_b5c276de4cuda3std6ranges3__45__cpo6cbeginE)
_ZN34_INTERNAL_d801de91_4_k_cu_b5c276de4cuda3std6ranges3__45__cpo6cbeginE:
	.zero		1
	.type		_ZN34_INTERNAL_d801de91_4_k_cu_b5c276de6thrust24THRUST_300001_SM_1000_NS12placeholders2_7E,@object
	.size		_ZN34_INTERNAL_d801de91_4_k_cu_b5c276de6thrust24THRUST_300001_SM_1000_NS12placeholders2_7E,(_ZN34_INTERNAL_d801de91_4_k_cu_b5c276de4cuda3std3__45__cpo7crbeginE - _ZN34_INTERNAL_d801de91_4_k_cu_b5c276de6thrust24THRUST_300001_SM_1000_NS12placeholders2_7E)
_ZN34_INTERNAL_d801de91_4_k_cu_b5c276de6thrust24THRUST_300001_SM_1000_NS12placeholders2_7E:
	.zero		1
	.type		_ZN34_INTERNAL_d801de91_4_k_cu_b5c276de4cuda3std3__45__cpo7crbeginE,@object
	.size		_ZN34_INTERNAL_d801de91_4_k_cu_b5c276de4cuda3std3__45__cpo7crbeginE,(_ZN34_INTERNAL_d801de91_4_k_cu_b5c276de4cuda3std6ranges3__45__cpo4nextE - _ZN34_INTERNAL_d801de91_4_k_cu_b5c276de4cuda3std3__45__cpo7crbeginE)
_ZN34_INTERNAL_d801de91_4_k_cu_b5c276de4cuda3std3__45__cpo7crbeginE:
	.zero		1
	.type		_ZN34_INTERNAL_d801de91_4_k_cu_b5c276de4cuda3std6ranges3__45__cpo4nextE,@object
	.size		_ZN34_INTERNAL_d801de91_4_k_cu_b5c276de4cuda3std6ranges3__45__cpo4nextE,(_ZN34_INTERNAL_d801de91_4_k_cu_b5c276de4cuda3std6ranges3__45__cpo4swapE - _ZN34_INTERNAL_d801de91_4_k_cu_b5c276de4cuda3std6ranges3__45__cpo4nextE)
_ZN34_INTERNAL_d801de91_4_k_cu_b5c276de4cuda3std6ranges3__45__cpo4nextE:
	.zero		1
	.type		_ZN34_INTERNAL_d801de91_4_k_cu_b5c276de4cuda3std6ranges3__45__cpo4swapE,@object
	.size		_ZN34_INTERNAL_d801de91_4_k_cu_b5c276de4cuda3std6ranges3__45__cpo4swapE,(_ZN34_INTERNAL_d801de91_4_k_cu_b5c276de6thrust24THRUST_300001_SM_1000_NS8cuda_cub10par_nosyncE - _ZN34_INTERNAL_d801de91_4_k_cu_b5c276de4cuda3std6ranges3__45__cpo4swapE)
_ZN34_INTERNAL_d801de91_4_k_cu_b5c276de4cuda3std6ranges3__45__cpo4swapE:
	.zero		1
	.type		_ZN34_INTERNAL_d801de91_4_k_cu_b5c276de6thrust24THRUST_300001_SM_1000_NS8cuda_cub10par_nosyncE,@object
	.size		_ZN34_INTERNAL_d801de91_4_k_cu_b5c276de6thrust24THRUST_300001_SM_1000_NS8cuda_cub10par_nosyncE,(_ZN34_INTERNAL_d801de91_4_k_cu_b5c276de6thrust24THRUST_300001_SM_1000_NS12placeholders2_9E - _ZN34_INTERNAL_d801de91_4_k_cu_b5c276de6thrust24THRUST_300001_SM_1000_NS8cuda_cub10par_nosyncE)
_ZN34_INTERNAL_d801de91_4_k_cu_b5c276de6thrust24THRUST_300001_SM_1000_NS8cuda_cub10par_nosyncE:
	.zero		1
	.type		_ZN34_INTERNAL_d801de91_4_k_cu_b5c276de6thrust24THRUST_300001_SM_1000_NS12placeholders2_9E,@object
	.size		_ZN34_INTERNAL_d801de91_4_k_cu_b5c276de6thrust24THRUST_300001_SM_1000_NS12placeholders2_9E,(_ZN34_INTERNAL_d801de91_4_k_cu_b5c276de4cuda3std3__436_GLOBAL__N__d801de91_4_k_cu_b5c276de6ignoreE - _ZN34_INTERNAL_d801de91_4_k_cu_b5c276de6thrust24THRUST_300001_SM_1000_NS12placeholders2_9E)
_ZN34_INTERNAL_d801de91_4_k_cu_b5c276de6thrust24THRUST_300001_SM_1000_NS12placeholders2_9E:
	.zero		1
	.type		_ZN34_INTERNAL_d801de91_4_k_cu_b5c276de4cuda3std3__436_GLOBAL__N__d801de91_4_k_cu_b5c276de6ignoreE,@object
	.size		_ZN34_INTERNAL_d801de91_4_k_cu_b5c276de4cuda3std3__436_GLOBAL__N__d801de91_4_k_cu_b5c276de6ignoreE,(_ZN34_INTERNAL_d801de91_4_k_cu_b5c276de4cuda3std6ranges3__45__cpo4dataE - _ZN34_INTERNAL_d801de91_4_k_cu_b5c276de4cuda3std3__436_GLOBAL__N__d801de91_4_k_cu_b5c276de6ignoreE)
_ZN34_INTERNAL_d801de91_4_k_cu_b5c276de4cuda3std3__436_GLOBAL__N__d801de91_4_k_cu_b5c276de6ignoreE:
	.zero		1
	.type		_ZN34_INTERNAL_d801de91_4_k_cu_b5c276de4cuda3std6ranges3__45__cpo4dataE,@object
	.size		_ZN34_INTERNAL_d801de91_4_k_cu_b5c276de4cuda3std6ranges3__45__cpo4dataE,(_ZN34_INTERNAL_d801de91_4_k_cu_b5c276de6thrust24THRUST_300001_SM_1000_NS12placeholders2_1E - _ZN34_INTERNAL_d801de91_4_k_cu_b5c276de4cuda3std6ranges3__45__cpo4dataE)
_ZN34_INTERNAL_d801de91_4_k_cu_b5c276de4cuda3std6ranges3__45__cpo4dataE:
	.zero		1
	.type		_ZN34_INTERNAL_d801de91_4_k_cu_b5c276de6thrust24THRUST_300001_SM_1000_NS12placeholders2_1E,@object
	.size		_ZN34_INTERNAL_d801de91_4_k_cu_b5c276de6thrust24THRUST_300001_SM_1000_NS12placeholders2_1E,(_ZN34_INTERNAL_d801de91_4_k_cu_b5c276de4cuda3std3__45__cpo5beginE - _ZN34_INTERNAL_d801de91_4_k_cu_b5c276de6thrust24THRUST_300001_SM_1000_NS12placeholders2_1E)
_ZN34_INTERNAL_d801de91_4_k_cu_b5c276de6thrust24THRUST_300001_SM_1000_NS12placeholders2_1E:
	.zero		1
	.type		_ZN34_INTERNAL_d801de91_4_k_cu_b5c276de4cuda3std3__45__cpo5beginE,@object
	.size		_ZN34_INTERNAL_d801de91_4_k_cu_b5c276de4cuda3std3__45__cpo5beginE,(_ZN34_INTERNAL_d801de91_4_k_cu_b5c276de4cuda3std6ranges3__45__cpo5beginE - _ZN34_INTERNAL_d801de91_4_k_cu_b5c276de4cuda3std3__45__cpo5beginE)
_ZN34_INTERNAL_d801de91_4_k_cu_b5c276de4cuda3std3__45__cpo5beginE:
	.zero		1
	.type		_ZN34_INTERNAL_d801de91_4_k_cu_b5c276de4cuda3std6ranges3__45__cpo5beginE,@object
	.size		_ZN34_INTERNAL_d801de91_4_k_cu_b5c276de4cuda3std6ranges3__45__cpo5beginE,(_ZN34_INTERNAL_d801de91_4_k_cu_b5c276de6thrust24THRUST_300001_SM_1000_NS12placeholders2_5E - _ZN34_INTERNAL_d801de91_4_k_cu_b5c276de4cuda3std6ranges3__45__cpo5beginE)
_ZN34_INTERNAL_d801de91_4_k_cu_b5c276de4cuda3std6ranges3__45__cpo5beginE:
	.zero		1
	.type		_ZN34_INTERNAL_d801de91_4_k_cu_b5c276de6thrust24THRUST_300001_SM_1000_NS12placeholders2_5E,@object
	.size		_ZN34_INTERNAL_d801de91_4_k_cu_b5c276de6thrust24THRUST_300001_SM_1000_NS12placeholders2_5E,(_ZN34_INTERNAL_d801de91_4_k_cu_b5c276de4cuda3std3__45__cpo6rbeginE - _ZN34_INTERNAL_d801de91_4_k_cu_b5c276de6thrust24THRUST_300001_SM_1000_NS12placeholders2_5E)
_ZN34_INTERNAL_d801de91_4_k_cu_b5c276de6thrust24THRUST_300001_SM_1000_NS12placeholders2_5E:
	.zero		1
	.type		_ZN34_INTERNAL_d801de91_4_k_cu_b5c276de4cuda3std3__45__cpo6rbeginE,@object
	.size		_ZN34_INTERNAL_d801de91_4_k_cu_b5c276de4cuda3std3__45__cpo6rbeginE,(_ZN34_INTERNAL_d801de91_4_k_cu_b5c276de4cuda3std6ranges3__45__cpo7advanceE - _ZN34_INTERNAL_d801de91_4_k_cu_b5c276de4cuda3std3__45__cpo6rbeginE)
_ZN34_INTERNAL_d801de91_4_k_cu_b5c276de4cuda3std3__45__cpo6rbeginE:
	.zero		1
	.type		_ZN34_INTERNAL_d801de91_4_k_cu_b5c276de4cuda3std6ranges3__45__cpo7advanceE,@object
	.size		_ZN34_INTERNAL_d801de91_4_k_cu_b5c276de4cuda3std6ranges3__45__cpo7advanceE,(_ZN34_INTERNAL_d801de91_4_k_cu_b5c276de4cuda3std3__47nulloptE - _ZN34_INTERNAL_d801de91_4_k_cu_b5c276de4cuda3std6ranges3__45__cpo7advanceE)
_ZN34_INTERNAL_d801de91_4_k_cu_b5c276de4cuda3std6ranges3__45__cpo7advanceE:
	.zero		1
	.type		_ZN34_INTERNAL_d801de91_4_k_cu_b5c276de4cuda3std3__47nulloptE,@object
	.size		_ZN34_INTERNAL_d801de91_4_k_cu_b5c276de4cuda3std3__47nulloptE,(_ZN34_INTERNAL_d801de91_4_k_cu_b5c276de4cuda3std6ranges3__45__cpo8distanceE - _ZN34_INTERNAL_d801de91_4_k_cu_b5c276de4cuda3std3__47nulloptE)
_ZN34_INTERNAL_d801de91_4_k_cu_b5c276de4cuda3std3__47nulloptE:
	.zero		1
	.type		_ZN34_INTERNAL_d801de91_4_k_cu_b5c276de4cuda3std6ranges3__45__cpo8distanceE,@object
	.size		_ZN34_INTERNAL_d801de91_4_k_cu_b5c276de4cuda3std6ranges3__45__cpo8distanceE,(_ZN34_INTERNAL_d801de91_4_k_cu_b5c276de6thrust24THRUST_300001_SM_1000_NS12placeholders3_10E - _ZN34_INTERNAL_d801de91_4_k_cu_b5c276de4cuda3std6ranges3__45__cpo8distanceE)
_ZN34_INTERNAL_d801de91_4_k_cu_b5c276de4cuda3std6ranges3__45__cpo8distanceE:
	.zero		1
	.type		_ZN34_INTERNAL_d801de91_4_k_cu_b5c276de6thrust24THRUST_300001_SM_1000_NS12placeholders3_10E,@object
	.size		_ZN34_INTERNAL_d801de91_4_k_cu_b5c276de6thrust24THRUST_300001_SM_1000_NS12placeholders3_10E,(_ZN34_INTERNAL_d801de91_4_k_cu_b5c276de4cuda3std3__419piecewise_constructE - _ZN34_INTERNAL_d801de91_4_k_cu_b5c276de6thrust24THRUST_300001_SM_1000_NS12placeholders3_10E)
_ZN34_INTERNAL_d801de91_4_k_cu_b5c276de6thrust24THRUST_300001_SM_1000_NS12placeholders3_10E:
	.zero		1
	.type		_ZN34_INTERNAL_d801de91_4_k_cu_b5c276de4cuda3std3__419piecewise_constructE,@object
	.size		_ZN34_INTERNAL_d801de91_4_k_cu_b5c276de4cuda3std3__419piecewise_constructE,(_ZN34_INTERNAL_d801de91_4_k_cu_b5c276de4cuda3std6ranges3__45__cpo5cdataE - _ZN34_INTERNAL_d801de91_4_k_cu_b5c276de4cuda3std3__419piecewise_constructE)
_ZN34_INTERNAL_d801de91_4_k_cu_b5c276de4cuda3std3__419piecewise_constructE:
	.zero		1
	.type		_ZN34_INTERNAL_d801de91_4_k_cu_b5c276de4cuda3std6ranges3__45__cpo5cdataE,@object
	.size		_ZN34_INTERNAL_d801de91_4_k_cu_b5c276de4cuda3std6ranges3__45__cpo5cdataE,(_ZN34_INTERNAL_d801de91_4_k_cu_b5c276de6thrust24THRUST_300001_SM_1000_NS12placeholders2_2E - _ZN34_INTERNAL_d801de91_4_k_cu_b5c276de4cuda3std6ranges3__45__cpo5cdataE)
_ZN34_INTERNAL_d801de91_4_k_cu_b5c276de4cuda3std6ranges3__45__cpo5cdataE:
	.zero		1
	.type		_ZN34_INTERNAL_d801de91_4_k_cu_b5c276de6thrust24THRUST_300001_SM_1000_NS12placeholders2_2E,@object
	.size		_ZN34_INTERNAL_d801de91_4_k_cu_b5c276de6thrust24THRUST_300001_SM_1000_NS12placeholders2_2E,(_ZN34_INTERNAL_d801de91_4_k_cu_b5c276de4cuda3std3__45__cpo3endE - _ZN34_INTERNAL_d801de91_4_k_cu_b5c276de6thrust24THRUST_300001_SM_1000_NS12placeholders2_2E)
_ZN34_INTERNAL_d801de91_4_k_cu_b5c276de6thrust24THRUST_300001_SM_1000_NS12placeholders2_2E:
	.zero		1
	.type		_ZN34_INTERNAL_d801de91_4_k_cu_b5c276de4cuda3std3__45__cpo3endE,@object
	.size		_ZN34_INTERNAL_d801de91_4_k_cu_b5c276de4cuda3std3__45__cpo3endE,(_ZN34_INTERNAL_d801de91_4_k_cu_b5c276de4cuda3std6ranges3__45__cpo3endE - _ZN34_INTERNAL_d801de91_4_k_cu_b5c276de4cuda3std3__45__cpo3endE)
_ZN34_INTERNAL_d801de91_4_k_cu_b5c276de4cuda3std3__45__cpo3endE:
	.zero		1
	.type		_ZN34_INTERNAL_d801de91_4_k_cu_b5c276de4cuda3std6ranges3__45__cpo3endE,@object
	.size		_ZN34_INTERNAL_d801de91_4_k_cu_b5c276de4cuda3std6ranges3__45__cpo3endE,(_ZN34_INTERNAL_d801de91_4_k_cu_b5c276de6thrust24THRUST_300001_SM_1000_NS12placeholders2_6E - _ZN34_INTERNAL_d801de91_4_k_cu_b5c276de4cuda3std6ranges3__45__cpo3endE)
_ZN34_INTERNAL_d801de91_4_k_cu_b5c276de4cuda3std6ranges3__45__cpo3endE:
	.zero		1
	.type		_ZN34_INTERNAL_d801de91_4_k_cu_b5c276de6thrust24THRUST_300001_SM_1000_NS12placeholders2_6E,@object
	.size		_ZN34_INTERNAL_d801de91_4_k_cu_b5c276de6thrust24THRUST_300001_SM_1000_NS12placeholders2_6E,(_ZN34_INTERNAL_d801de91_4_k_cu_b5c276de4cuda3std3__45__cpo4rendE - _ZN34_INTERNAL_d801de91_4_k_cu_b5c276de6thrust24THRUST_300001_SM_1000_NS12placeholders2_6E)
_ZN34_INTERNAL_d801de91_4_k_cu_b5c276de6thrust24THRUST_300001_SM_1000_NS12placeholders2_6E:
	.zero		1
	.type		_ZN34_INTERNAL_d801de91_4_k_cu_b5c276de4cuda3std3__45__cpo4rendE,@object
	.size		_ZN34_INTERNAL_d801de91_4_k_cu_b5c276de4cuda3std3__45__cpo4rendE,(_ZN34_INTERNAL_d801de91_4_k_cu_b5c276de4cuda3std6ranges3__45__cpo9iter_swapE - _ZN34_INTERNAL_d801de91_4_k_cu_b5c276de4cuda3std3__45__cpo4rendE)
_ZN34_INTERNAL_d801de91_4_k_cu_b5c276de4cuda3std3__45__cpo4rendE:
	.zero		1
	.type		_ZN34_INTERNAL_d801de91_4_k_cu_b5c276de4cuda3std6ranges3__45__cpo9iter_swapE,@object
	.size		_ZN34_INTERNAL_d801de91_4_k_cu_b5c276de4cuda3std6ranges3__45__cpo9iter_swapE,(_ZN34_INTERNAL_d801de91_4_k_cu_b5c276de4cuda3std3__48unexpectE - _ZN34_INTERNAL_d801de91_4_k_cu_b5c276de4cuda3std6ranges3__45__cpo9iter_swapE)
_ZN34_INTERNAL_d801de91_4_k_cu_b5c276de4cuda3std6ranges3__45__cpo9iter_swapE:
	.zero		1
	.type		_ZN34_INTERNAL_d801de91_4_k_cu_b5c276de4cuda3std3__48unexpectE,@object
	.size		_ZN34_INTERNAL_d801de91_4_k_cu_b5c276de4cuda3std3__48unexpectE,(_ZN34_INTERNAL_d801de91_4_k_cu_b5c276de6thrust24THRUST_300001_SM_1000_NS8cuda_cub3parE - _ZN34_INTERNAL_d801de91_4_k_cu_b5c276de4cuda3std3__48unexpectE)
_ZN34_INTERNAL_d801de91_4_k_cu_b5c276de4cuda3std3__48unexpectE:
	.zero		1
	.type		_ZN34_INTERNAL_d801de91_4_k_cu_b5c276de6thrust24THRUST_300001_SM_1000_NS8cuda_cub3parE,@object
	.size		_ZN34_INTERNAL_d801de91_4_k_cu_b5c276de6thrust24THRUST_300001_SM_1000_NS8cuda_cub3parE,(_ZN34_INTERNAL_d801de91_4_k_cu_b5c276de6thrust24THRUST_300001_SM_1000_NS12placeholders2_4E - _ZN34_INTERNAL_d801de91_4_k_cu_b5c276de6thrust24THRUST_300001_SM_1000_NS8cuda_cub3parE)
_ZN34_INTERNAL_d801de91_4_k_cu_b5c276de6thrust24THRUST_300001_SM_1000_NS8cuda_cub3parE:
	.zero		1
	.type		_ZN34_INTERNAL_d801de91_4_k_cu_b5c276de6thrust24THRUST_300001_SM_1000_NS12placeholders2_4E,@object
	.size		_ZN34_INTERNAL_d801de91_4_k_cu_b5c276de6thrust24THRUST_300001_SM_1000_NS12placeholders2_4E,(_ZN34_INTERNAL_d801de91_4_k_cu_b5c276de4cuda3std3__45__cpo4cendE - _ZN34_INTERNAL_d801de91_4_k_cu_b5c276de6thrust24THRUST_300001_SM_1000_NS12placeholders2_4E)
_ZN34_INTERNAL_d801de91_4_k_cu_b5c276de6thrust24THRUST_300001_SM_1000_NS12placeholders2_4E:
	.zero		1
	.type		_ZN34_INTERNAL_d801de91_4_k_cu_b5c276de4cuda3std3__45__cpo4cendE,@object
	.size		_ZN34_INTERNAL_d801de91_4_k_cu_b5c276de4cuda3std3__45__cpo4cendE,(_ZN34_INTERNAL_d801de91_4_k_cu_b5c276de4cuda3std6ranges3__45__cpo4cendE - _ZN34_INTERNAL_d801de91_4_k_cu_b5c276de4cuda3std3__45__cpo4cendE)
_ZN34_INTERNAL_d801de91_4_k_cu_b5c276de4cuda3std3__45__cpo4cendE:
	.zero		1
	.type		_ZN34_INTERNAL_d801de91_4_k_cu_b5c276de4cuda3std6ranges3__45__cpo4cendE,@object
	.size		_ZN34_INTERNAL_d801de91_4_k_cu_b5c276de4cuda3std6ranges3__45__cpo4cendE,(_ZN34_INTERNAL_d801de91_4_k_cu_b5c276de4cuda3std3__420unreachable_sentinelE - _ZN34_INTERNAL_d801de91_4_k_cu_b5c276de4cuda3std6ranges3__45__cpo4cendE)
_ZN34_INTERNAL_d801de91_4_k_cu_b5c276de4cuda3std6ranges3__45__cpo4cendE:
	.zero		1
	.type		_ZN34_INTERNAL_d801de91_4_k_cu_b5c276de4cuda3std3__420unreachable_sentinelE,@object
	.size		_ZN34_INTERNAL_d801de91_4_k_cu_b5c276de4cuda3std3__420unreachable_sentinelE,(_ZN34_INTERNAL_d801de91_4_k_cu_b5c276de4cuda3std6ranges3__45__cpo5ssizeE - _ZN34_INTERNAL_d801de91_4_k_cu_b5c276de4cuda3std3__420unreachable_sentinelE)
_ZN34_INTERNAL_d801de91_4_k_cu_b5c276de4cuda3std3__420unreachable_sentinelE:
	.zero		1
	.type		_ZN34_INTERNAL_d801de91_4_k_cu_b5c276de4cuda3std6ranges3__45__cpo5ssizeE,@object
	.size		_ZN34_INTERNAL_d801de91_4_k_cu_b5c276de4cuda3std6ranges3__45__cpo5ssizeE,(_ZN34_INTERNAL_d801de91_4_k_cu_b5c276de6thrust24THRUST_300001_SM_1000_NS12placeholders2_8E - _ZN34_INTERNAL_d801de91_4_k_cu_b5c276de4cuda3std6ranges3__45__cpo5ssizeE)
_ZN34_INTERNAL_d801de91_4_k_cu_b5c276de4cuda3std6ranges3__45__cpo5ssizeE:
	.zero		1
	.type		_ZN34_INTERNAL_d801de91_4_k_cu_b5c276de6thrust24THRUST_300001_SM_1000_NS12placeholders2_8E,@object
	.size		_ZN34_INTERNAL_d801de91_4_k_cu_b5c276de6thrust24THRUST_300001_SM_1000_NS12placeholders2_8E,(_ZN34_INTERNAL_d801de91_4_k_cu_b5c276de4cuda3std3__45__cpo5crendE - _ZN34_INTERNAL_d801de91_4_k_cu_b5c276de6thrust24THRUST_300001_SM_1000_NS12placeholders2_8E)
_ZN34_INTERNAL_d801de91_4_k_cu_b5c276de6thrust24THRUST_300001_SM_1000_NS12placeholders2_8E:
	.zero		1
	.type		_ZN34_INTERNAL_d801de91_4_k_cu_b5c276de4cuda3std3__45__cpo5crendE,@object
	.size		_ZN34_INTERNAL_d801de91_4_k_cu_b5c276de4cuda3std3__45__cpo5crendE,(_ZN34_INTERNAL_d801de91_4_k_cu_b5c276de4cuda3std6ranges3__45__cpo4prevE - _ZN34_INTERNAL_d801de91_4_k_cu_b5c276de4cuda3std3__45__cpo5crendE)
_ZN34_INTERNAL_d801de91_4_k_cu_b5c276de4cuda3std3__45__cpo5crendE:
	.zero		1
	.type		_ZN34_INTERNAL_d801de91_4_k_cu_b5c276de4cuda3std6ranges3__45__cpo4prevE,@object
	.size		_ZN34_INTERNAL_d801de91_4_k_cu_b5c276de4cuda3std6ranges3__45__cpo4prevE,(_ZN34_INTERNAL_d801de91_4_k_cu_b5c276de4cuda3std6ranges3__45__cpo9iter_moveE - _ZN34_INTERNAL_d801de91_4_k_cu_b5c276de4cuda3std6ranges3__45__cpo4prevE)
_ZN34_INTERNAL_d801de91_4_k_cu_b5c276de4cuda3std6ranges3__45__cpo4prevE:
	.zero		1
	.type		_ZN34_INTERNAL_d801de91_4_k_cu_b5c276de4cuda3std6ranges3__45__cpo9iter_moveE,@object
	.size		_ZN34_INTERNAL_d801de91_4_k_cu_b5c276de4cuda3std6ranges3__45__cpo9iter_moveE,(_ZN34_INTERNAL_d801de91_4_k_cu_b5c276de6thrust24THRUST_300001_SM_1000_NS6system6detail10sequential3seqE - _ZN34_INTERNAL_d801de91_4_k_cu_b5c276de4cuda3std6ranges3__45__cpo9iter_moveE)
_ZN34_INTERNAL_d801de91_4_k_cu_b5c276de4cuda3std6ranges3__45__cpo9iter_moveE:
	.zero		1
	.type		_ZN34_INTERNAL_d801de91_4_k_cu_b5c276de6thrust24THRUST_300001_SM_1000_NS6system6detail10sequential3seqE,@object
	.size		_ZN34_INTERNAL_d801de91_4_k_cu_b5c276de6thrust24THRUST_300001_SM_1000_NS6system6detail10sequential3seqE,(.L_31 - _ZN34_INTERNAL_d801de91_4_k_cu_b5c276de6thrust24THRUST_300001_SM_1000_NS6system6detail10sequential3seqE)
_ZN34_INTERNAL_d801de91_4_k_cu_b5c276de6thrust24THRUST_300001_SM_1000_NS6system6detail10sequential3seqE:
	.zero		1
.L_31:


//--------------------- .nv.constant0._ZN3cub18CUB_300001_SM_10006detail8for_each13static_kernelINS2_12policy_hub_t12policy_500_tEmN6thrust24THRUST_300001_SM_1000_NS8cuda_cub20__uninitialized_fill7functorINS7_10device_ptrIdEEdEEEEvT0_T1_ --------------------------
	.section	.nv.constant0._ZN3cub18CUB_300001_SM_10006detail8for_each13static_kernelINS2_12policy_hub_t12policy_500_tEmN6thrust24THRUST_300001_SM_1000_NS8cuda_cub20__uninitialized_fill7functorINS7_10device_ptrIdEEdEEEEvT0_T1_,"a",@progbits
	.sectionflags	@""
	.align	4
.nv.constant0._ZN3cub18CUB_300001_SM_10006detail8for_each13static_kernelINS2_12policy_hub_t12policy_500_tEmN6thrust24THRUST_300001_SM_1000_NS8cuda_cub20__uninitialized_fill7functorINS7_10device_ptrIdEEdEEEEvT0_T1_:
	.zero		920


//--------------------- .nv.constant0._ZN3cub18CUB_300001_SM_10006detail11EmptyKernelIvEEvv --------------------------
	.section	.nv.constant0._ZN3cub18CUB_300001_SM_10006detail11EmptyKernelIvEEvv,"a",@progbits
	.sectionflags	@""
	.align	4
.nv.constant0._ZN3cub18CUB_300001_SM_10006detail11EmptyKernelIvEEvv:
	.zero		896


//--------------------- .nv.constant0._Z10bls_kernelPKdS0_S0_iP9BlsResult --------------------------
	.section	.nv.constant0._Z10bls_kernelPKdS0_S0_iP9BlsResult,"a",@progbits
	.sectionflags	@""
	.align	4
.nv.constant0._Z10bls_kernelPKdS0_S0_iP9BlsResult:
	.zero		936


//--------------------- .nv.constant0._Z14compute_weightPKdPddi --------------------------
	.section	.nv.constant0._Z14compute_weightPKdPddi,"a",@progbits
	.sectionflags	@""
	.align	4
.nv.constant0._Z14compute_weightPKdPddi:
	.zero		924


//--------------------- .nv.constant0._Z17weight_sum_kernelPKdPdi --------------------------
	.section	.nv.constant0._Z17weight_sum_kernelPKdPdi,"a",@progbits
	.sectionflags	@""
	.align	4
.nv.constant0._Z17weight_sum_kernelPKdPdi:
	.zero		916


//--------------------- SYMBOLS --------------------------

	.type		.nv.reservedSmem.offset0,@object
	.size		.nv.reservedSmem.offset0,0x4
